	.target	sm_90a

	.elftype	@"ET_EXEC"


//--------------------- .note.nv.tkinfo           --------------------------
	.section	.note.nv.tkinfo,"",@"SHT_NOTE"
	.sectionflags	@"SHF_NOTE_NV_TKINFO"
	.tkinfo
        /*0018*/ 	.word	0x00000002
        /*0030*/ 	.string	""
        /*0030*/ 	.string	"ptxas"
        /*0030*/ 	.string	"Cuda compilation tools, release 13.0, V13.0.88"
        /*0030*/ 	.string	"Build cuda_13.0.r13.0/compiler.36424714_0"
        /*0030*/ 	.string	"-arch sm_90a -m 64 "



//--------------------- .note.nv.cuinfo           --------------------------
	.section	.note.nv.cuinfo,"",@"SHT_NOTE"
	.sectionflags	@"SHF_NOTE_NV_CUINFO"
        /*0018*/ 	.short	0x0002
        /*001a*/ 	.short	0x005a
        /*001c*/ 	.short	0x0082
	.zero		2


//--------------------- .nv.info                  --------------------------
	.section	.nv.info,"",@"SHT_CUDA_INFO"
	.align	4


	//----- nvinfo : EIATTR_REGCOUNT
	.align		4
        /*0000*/ 	.byte	0x04, 0x2f
        /*0002*/ 	.short	(.L_15 - .L_14)
	.align		4
.L_14:
        /*0004*/ 	.word	index@(_ZN7cutlass13device_kernelINS_4gemm6kernel13GemmUniversalIN4cute5tupleIJiiiiEEENS1_10collective13CollectiveMmaINS1_34MainloopSm90TmaGmmaWarpSpecializedILi2ENS5_IJNS4_1CILi4EEENSA_ILi2EEENSA_ILi1EEEEEENS1_35KernelTmaWarpSpecializedCooperativeEEENS5_IJNSA_ILi128EEENSA_ILi256EEESH_EEENS_6half_tENS5_IJlSD_lEEESK_SL_NS4_8TiledMMAINS4_8MMA_AtomIJNS4_4SM904GMMA26MMA_64x256x16_F32F16F16_SSILNSP_5MajorE0ELSR_0ELNSP_7ScaleInE1ELSS_1EEEEEENS4_6LayoutINS5_IJSC_SD_SD_EEENS5_IJSD_NSA_ILi0EEESX_EEEEENS5_IJNS4_10UnderscoreES10_S10_EEEEENS4_23SM90_TMA_LOAD_MULTICASTENS4_14ComposedLayoutINS4_7SwizzleILi3ELi4ELi3EEENS4_18smem_ptr_flag_bitsILi16EEENSV_INS5_IJNSA_ILi8EEENSA_ILi64EEEEEENS5_IJS1A_SD_EEEEEEEvNS4_8identityES13_S1E_vS1F_EENS_8epilogue10collective6detail29Sm90TmaWarpSpecializedAdapterINS1I_15DefaultEpilogueISK_SL_SL_NS1H_6thread17LinearCombinationISK_Li1EffLNS1M_9ScaleType4KindE0ELNS_15FloatRoundStyleE2ESK_EENS1_15EpilogueDefaultEEEEEvvEEEEvNT_6ParamsE)
        /*0008*/ 	.word	0x000000a8


	//----- nvinfo : EIATTR_FRAME_SIZE
	.align		4
.L_15:
        /*000c*/ 	.byte	0x04, 0x11
        /*000e*/ 	.short	(.L_17 - .L_16)
	.align		4
.L_16:
        /*0010*/ 	.word	index@(_ZN7cutlass13device_kernelINS_4gemm6kernel13GemmUniversalIN4cute5tupleIJiiiiEEENS1_10collective13CollectiveMmaINS1_34MainloopSm90TmaGmmaWarpSpecializedILi2ENS5_IJNS4_1CILi4EEENSA_ILi2EEENSA_ILi1EEEEEENS1_35KernelTmaWarpSpecializedCooperativeEEENS5_IJNSA_ILi128EEENSA_ILi256EEESH_EEENS_6half_tENS5_IJlSD_lEEESK_SL_NS4_8TiledMMAINS4_8MMA_AtomIJNS4_4SM904GMMA26MMA_64x256x16_F32F16F16_SSILNSP_5MajorE0ELSR_0ELNSP_7ScaleInE1ELSS_1EEEEEENS4_6LayoutINS5_IJSC_SD_SD_EEENS5_IJSD_NSA_ILi0EEESX_EEEEENS5_IJNS4_10UnderscoreES10_S10_EEEEENS4_23SM90_TMA_LOAD_MULTICASTENS4_14ComposedLayoutINS4_7SwizzleILi3ELi4ELi3EEENS4_18smem_ptr_flag_bitsILi16EEENSV_INS5_IJNSA_ILi8EEENSA_ILi64EEEEEENS5_IJS1A_SD_EEEEEEEvNS4_8identityES13_S1E_vS1F_EENS_8epilogue10collective6detail29Sm90TmaWarpSpecializedAdapterINS1I_15DefaultEpilogueISK_SL_SL_NS1H_6thread17LinearCombinationISK_Li1EffLNS1M_9ScaleType4KindE0ELNS_15FloatRoundStyleE2ESK_EENS1_15EpilogueDefaultEEEEEvvEEEEvNT_6ParamsE)
        /*0014*/ 	.word	0x00000000


	//----- nvinfo : EIATTR_MIN_STACK_SIZE
	.align		4
.L_17:
        /*0018*/ 	.byte	0x04, 0x12
        /*001a*/ 	.short	(.L_19 - .L_18)
	.align		4
.L_18:
        /*001c*/ 	.word	index@(_ZN7cutlass13device_kernelINS_4gemm6kernel13GemmUniversalIN4cute5tupleIJiiiiEEENS1_10collective13CollectiveMmaINS1_34MainloopSm90TmaGmmaWarpSpecializedILi2ENS5_IJNS4_1CILi4EEENSA_ILi2EEENSA_ILi1EEEEEENS1_35KernelTmaWarpSpecializedCooperativeEEENS5_IJNSA_ILi128EEENSA_ILi256EEESH_EEENS_6half_tENS5_IJlSD_lEEESK_SL_NS4_8TiledMMAINS4_8MMA_AtomIJNS4_4SM904GMMA26MMA_64x256x16_F32F16F16_SSILNSP_5MajorE0ELSR_0ELNSP_7ScaleInE1ELSS_1EEEEEENS4_6LayoutINS5_IJSC_SD_SD_EEENS5_IJSD_NSA_ILi0EEESX_EEEEENS5_IJNS4_10UnderscoreES10_S10_EEEEENS4_23SM90_TMA_LOAD_MULTICASTENS4_14ComposedLayoutINS4_7SwizzleILi3ELi4ELi3EEENS4_18smem_ptr_flag_bitsILi16EEENSV_INS5_IJNSA_ILi8EEENSA_ILi64EEEEEENS5_IJS1A_SD_EEEEEEEvNS4_8identityES13_S1E_vS1F_EENS_8epilogue10collective6detail29Sm90TmaWarpSpecializedAdapterINS1I_15DefaultEpilogueISK_SL_SL_NS1H_6thread17LinearCombinationISK_Li1EffLNS1M_9ScaleType4KindE0ELNS_15FloatRoundStyleE2ESK_EENS1_15EpilogueDefaultEEEEEvvEEEEvNT_6ParamsE)
        /*0020*/ 	.word	0x00000000
.L_19:


//--------------------- .nv.compat                --------------------------
	.section	.nv.compat,"",@"SHT_CUDA_COMPAT_INFO"
	.align	4
        /*0000*/ 	.byte	0x02, 0x09, 0x01, 0x00, 0x02, 0x02, 0x04, 0x00, 0x02, 0x05, 0x05, 0x00, 0x03, 0x07, 0x01, 0x01
        /*0010*/ 	.byte	0x02, 0x03, 0x01, 0x00, 0x02, 0x06, 0x01, 0x00, 0x04, 0x0b, 0x08, 0x00, 0x00, 0x00, 0x00, 0x00
        /*0020*/ 	.byte	0x00, 0x00, 0x00, 0x00


//--------------------- .nv.info._ZN7cutlass13device_kernelINS_4gemm6kernel13GemmUniversalIN4cute5tupleIJiiiiEEENS1_10collective13CollectiveMmaINS1_34MainloopSm90TmaGmmaWarpSpecializedILi2ENS5_IJNS4_1CILi4EEENSA_ILi2EEENSA_ILi1EEEEEENS1_35KernelTmaWarpSpecializedCooperativeEEENS5_IJNSA_ILi128EEENSA_ILi256EEESH_EEENS_6half_tENS5_IJlSD_lEEESK_SL_NS4_8TiledMMAINS4_8MMA_AtomIJNS4_4SM904GMMA26MMA_64x256x16_F32F16F16_SSILNSP_5MajorE0ELSR_0ELNSP_7ScaleInE1ELSS_1EEEEEENS4_6LayoutINS5_IJSC_SD_SD_EEENS5_IJSD_NSA_ILi0EEESX_EEEEENS5_IJNS4_10UnderscoreES10_S10_EEEEENS4_23SM90_TMA_LOAD_MULTICASTENS4_14ComposedLayoutINS4_7SwizzleILi3ELi4ELi3EEENS4_18smem_ptr_flag_bitsILi16EEENSV_INS5_IJNSA_ILi8EEENSA_ILi64EEEEEENS5_IJS1A_SD_EEEEEEEvNS4_8identityES13_S1E_vS1F_EENS_8epilogue10collective6detail29Sm90TmaWarpSpecializedAdapterINS1I_15DefaultEpilogueISK_SL_SL_NS1H_6thread17LinearCombinationISK_Li1EffLNS1M_9ScaleType4KindE0ELNS_15FloatRoundStyleE2ESK_EENS1_15EpilogueDefaultEEEEEvvEEEEvNT_6ParamsE --------------------------
	.section	.nv.info._ZN7cutlass13device_kernelINS_4gemm6kernel13GemmUniversalIN4cute5tupleIJiiiiEEENS1_10collective13CollectiveMmaINS1_34MainloopSm90TmaGmmaWarpSpecializedILi2ENS5_IJNS4_1CILi4EEENSA_ILi2EEENSA_ILi1EEEEEENS1_35KernelTmaWarpSpecializedCooperativeEEENS5_IJNSA_ILi128EEENSA_ILi256EEESH_EEENS_6half_tENS5_IJlSD_lEEESK_SL_NS4_8TiledMMAINS4_8MMA_AtomIJNS4_4SM904GMMA26MMA_64x256x16_F32F16F16_SSILNSP_5MajorE0ELSR_0ELNSP_7ScaleInE1ELSS_1EEEEEENS4_6LayoutINS5_IJSC_SD_SD_EEENS5_IJSD_NSA_ILi0EEESX_EEEEENS5_IJNS4_10UnderscoreES10_S10_EEEEENS4_23SM90_TMA_LOAD_MULTICASTENS4_14ComposedLayoutINS4_7SwizzleILi3ELi4ELi3EEENS4_18smem_ptr_flag_bitsILi16EEENSV_INS5_IJNSA_ILi8EEENSA_ILi64EEEEEENS5_IJS1A_SD_EEEEEEEvNS4_8identityES13_S1E_vS1F_EENS_8epilogue10collective6detail29Sm90TmaWarpSpecializedAdapterINS1I_15DefaultEpilogueISK_SL_SL_NS1H_6thread17LinearCombinationISK_Li1EffLNS1M_9ScaleType4KindE0ELNS_15FloatRoundStyleE2ESK_EENS1_15EpilogueDefaultEEEEEvvEEEEvNT_6ParamsE,"",@"SHT_CUDA_INFO"
	.sectionflags	@""
	.align	4


	//----- nvinfo : EIATTR_CUDA_API_VERSION
	.align		4
        /*0000*/ 	.byte	0x04, 0x37
        /*0002*/ 	.short	(.L_21 - .L_20)
.L_20:
        /*0004*/ 	.word	0x00000082


	//----- nvinfo : EIATTR_KPARAM_INFO
	.align		4
.L_21:
        /*0008*/ 	.byte	0x04, 0x17
        /*000a*/ 	.short	(.L_23 - .L_22)
.L_22:
        /*000c*/ 	.word	0x00000000
        /*0010*/ 	.short	0x0000
        /*0012*/ 	.short	0x0070
        /*0014*/ 	.byte	0x00, 0xf0, 0x01, 0x10


	//----- nvinfo : EIATTR_SPARSE_MMA_MASK
	.align		4
.L_23:
        /*0018*/ 	.byte	0x03, 0x50
        /*001a*/ 	.short	0x0000


	//----- nvinfo : EIATTR_MAXREG_COUNT
	.align		4
        /*001c*/ 	.byte	0x03, 0x1b
        /*001e*/ 	.short	0x00a8


	//----- nvinfo : EIATTR_NUM_BARRIERS
	.align		4
        /*0020*/ 	.byte	0x02, 0x4c
        /*0022*/ 	.byte	0x01
	.zero		1


	//----- nvinfo : EIATTR_EXTERNS
	.align		4
        /*0024*/ 	.byte	0x04, 0x0f
        /*0026*/ 	.short	(.L_25 - .L_24)


	//   ....[0]....
	.align		4
.L_24:
        /*0028*/ 	.word	index@(__assertfail)


	//----- nvinfo : EIATTR_MERCURY_ISA_VERSION
	.align		4
.L_25:
        /*002c*/ 	.byte	0x03, 0x5f
        /*002e*/ 	.short	0x0101


	//----- nvinfo : EIATTR_INT_WARP_WIDE_INSTR_OFFSETS
	.align		4
        /*0030*/ 	.byte	0x04, 0x31
        /*0032*/ 	.short	(.L_27 - .L_26)


	//   ....[0]....
.L_26:
        /*0034*/ 	.word	0x00000440


	//   ....[1]....
        /*0038*/ 	.word	0x00000470


	//   ....[2]....
        /*003c*/ 	.word	0x00000620


	//   ....[3]....
        /*0040*/ 	.word	0x00002110


	//----- nvinfo : EIATTR_COOP_GROUP_MASK_REGIDS
	.align		4
.L_27:
        /*0044*/ 	.byte	0x04, 0x29
        /*0046*/ 	.short	(.L_29 - .L_28)


	//   ....[0]....
.L_28:
        /*0048*/ 	.word	0xffffffff


	//   ....[1]....
        /*004c*/ 	.word	0xffffffff


	//   ....[2]....
        /*0050*/ 	.word	0xffffffff


	//   ....[3]....
        /*0054*/ 	.word	0xffffffff


	//   ....[4]....
        /*0058*/ 	.word	0xffffffff


	//   ....[5]....
        /*005c*/ 	.word	0xffffffff


	//----- nvinfo : EIATTR_COOP_GROUP_INSTR_OFFSETS
	.align		4
.L_29:
        /*0060*/ 	.byte	0x04, 0x28
        /*0062*/ 	.short	(.L_31 - .L_30)


	//   ....[0]....
.L_30:
        /*0064*/ 	.word	0x00000060


	//   ....[1]....
        /*0068*/ 	.word	0x00000070


	//   ....[2]....
        /*006c*/ 	.word	0x00000130


	//   ....[3]....
        /*0070*/ 	.word	0x00000290


	//   ....[4]....
        /*0074*/ 	.word	0x000007d0


	//   ....[5]....
        /*0078*/ 	.word	0x00001220


	//----- nvinfo : EIATTR_REG_RECONFIG
	.align		4
.L_31:
        /*007c*/ 	.byte	0x01, 0x54
	.zero		2


	//----- nvinfo : EIATTR_SYSCALL_OFFSETS
	.align		4
        /*0080*/ 	.byte	0x04, 0x46
        /*0082*/ 	.short	(.L_33 - .L_32)


	//   ....[0]....
.L_32:
        /*0084*/ 	.word	0x000013e0


	//----- nvinfo : EIATTR_MBARRIER_INSTR_OFFSETS
	.align		4
.L_33:
        /*0088*/ 	.byte	0x04, 0x39
        /*008a*/ 	.short	(.L_35 - .L_34)


	//   ....[0]....
.L_34:
        /*008c*/ 	.word	0x00000230
        /*0090*/ 	.word	0x000000ff
        /*0094*/ 	.word	0x00000000
        /*0098*/ 	.short	0x0100
        /*009a*/ 	.byte	0x08
	.zero		1


	//   ....[1]....
        /*009c*/ 	.word	0x00000240
        /*00a0*/ 	.word	0x000000ff
        /*00a4*/ 	.word	0x00000010
        /*00a8*/ 	.short	0x0100
        /*00aa*/ 	.byte	0x08
	.zero		1


	//   ....[2]....
        /*00ac*/ 	.word	0x00000250
        /*00b0*/ 	.word	0x000000ff
        /*00b4*/ 	.word	0x00000008
        /*00b8*/ 	.short	0x0100
        /*00ba*/ 	.byte	0x08
	.zero		1


	//   ....[3]....
        /*00bc*/ 	.word	0x00000260
        /*00c0*/ 	.word	0x000000ff
        /*00c4*/ 	.word	0x00000018
        /*00c8*/ 	.short	0x0100
        /*00ca*/ 	.byte	0x08
	.zero		1


	//   ....[4]....
        /*00cc*/ 	.word	0x000006b0
        /*00d0*/ 	.word	0x000000ff
        /*00d4*/ 	.word	0x00000030
        /*00d8*/ 	.short	0x0100
        /*00da*/ 	.byte	0x06
	.zero		1


	//   ....[5]....
        /*00dc*/ 	.word	0x00000750
        /*00e0*/ 	.word	0x000000ff
        /*00e4*/ 	.word	0x00000038
        /*00e8*/ 	.short	0x0100
        /*00ea*/ 	.byte	0x06
	.zero		1


	//   ....[6]....
        /*00ec*/ 	.word	0x000014a0
        /*00f0*/ 	.word	0x00000003
        /*00f4*/ 	.word	0x00000000
        /*00f8*/ 	.short	0x010a
        /*00fa*/ 	.byte	0x3f
	.zero		1


	//   ....[7]....
        /*00fc*/ 	.word	0x000014e0
        /*0100*/ 	.word	0x00000003
        /*0104*/ 	.word	0x00000000
        /*0108*/ 	.short	0x010a
        /*010a*/ 	.byte	0x3f
	.zero		1


	//   ....[8]....
        /*010c*/ 	.word	0x00001ae0
        /*0110*/ 	.word	0x00000005
        /*0114*/ 	.word	0x00000000
        /*0118*/ 	.short	0x010a
        /*011a*/ 	.byte	0x3f
	.zero		1


	//   ....[9]....
        /*011c*/ 	.word	0x00001b20
        /*0120*/ 	.word	0x00000005
        /*0124*/ 	.word	0x00000000
        /*0128*/ 	.short	0x010a
        /*012a*/ 	.byte	0x3f
	.zero		1


	//   ....[10]....
        /*012c*/ 	.word	0x00001fb0
        /*0130*/ 	.word	0x00000005
        /*0134*/ 	.word	0x00000000
        /*0138*/ 	.short	0x0101
        /*013a*/ 	.byte	0x3f
	.zero		1


	//   ....[11]....
        /*013c*/ 	.word	0x00002190
        /*0140*/ 	.word	0x00000003
        /*0144*/ 	.word	0x00000000
        /*0148*/ 	.short	0x0101
        /*014a*/ 	.byte	0x3f
	.zero		1


	//   ....[12]....
        /*014c*/ 	.word	0x0000b0c0
        /*0150*/ 	.word	0x00000014
        /*0154*/ 	.word	0x00000010
        /*0158*/ 	.short	0x010a
        /*015a*/ 	.byte	0x3f
	.zero		1


	//   ....[13]....
        /*015c*/ 	.word	0x0000b560
        /*0160*/ 	.word	0x00000004
        /*0164*/ 	.word	0x00000038
        /*0168*/ 	.short	0x0101
        /*016a*/ 	.byte	0x3f
	.zero		1


	//   ....[14]....
        /*016c*/ 	.word	0x0000bc70
        /*0170*/ 	.word	0x00000005
        /*0174*/ 	.word	0x00000000
        /*0178*/ 	.short	0x010a
        /*017a*/ 	.byte	0x3f
	.zero		1


	//   ....[15]....
        /*017c*/ 	.word	0x0000bcf0
        /*0180*/ 	.word	0x00000009
        /*0184*/ 	.word	0x00000000
        /*0188*/ 	.short	0x010a
        /*018a*/ 	.byte	0x3f
	.zero		1


	//   ....[16]....
        /*018c*/ 	.word	0x0000bd50
        /*0190*/ 	.word	0x00000003
        /*0194*/ 	.word	0x00000000
        /*0198*/ 	.short	0x010a
        /*019a*/ 	.byte	0x3f
	.zero		1


	//   ....[17]....
        /*019c*/ 	.word	0x0000bda0
        /*01a0*/ 	.word	0x00000005
        /*01a4*/ 	.word	0x00000000
        /*01a8*/ 	.short	0x010a
        /*01aa*/ 	.byte	0x3f
	.zero		1


	//   ....[18]....
        /*01ac*/ 	.word	0x0000be70
        /*01b0*/ 	.word	0x00000014
        /*01b4*/ 	.word	0x00000010
        /*01b8*/ 	.short	0x010a
        /*01ba*/ 	.byte	0x3f
	.zero		1


	//   ....[19]....
        /*01bc*/ 	.word	0x0000bf40
        /*01c0*/ 	.word	0x00000005
        /*01c4*/ 	.word	0x00000000
        /*01c8*/ 	.short	0x010a
        /*01ca*/ 	.byte	0x3f
	.zero		1


	//----- nvinfo : EIATTR_NUM_MBARRIERS
	.align		4
.L_35:
        /*01cc*/ 	.byte	0x03, 0x38
        /*01ce*/ 	.short	0x0006


	//----- nvinfo : EIATTR_EXIT_INSTR_OFFSETS
	.align		4
        /*01d0*/ 	.byte	0x04, 0x1c
        /*01d2*/ 	.short	(.L_37 - .L_36)


	//   ....[0]....
.L_36:
        /*01d4*/ 	.word	0x00000930


	//   ....[1]....
        /*01d8*/ 	.word	0x00001150


	//   ....[2]....
        /*01dc*/ 	.word	0x0000a6a0


	//   ....[3]....
        /*01e0*/ 	.word	0x0000ac00


	//   ....[4]....
        /*01e4*/ 	.word	0x0000bd40


	//----- nvinfo : EIATTR_MAX_THREADS
	.align		4
.L_37:
        /*01e8*/ 	.byte	0x04, 0x05
        /*01ea*/ 	.short	(.L_39 - .L_38)
.L_38:
        /*01ec*/ 	.word	0x00000180
        /*01f0*/ 	.word	0x00000001
        /*01f4*/ 	.word	0x00000001


	//----- nvinfo : EIATTR_CRS_STACK_SIZE
	.align		4
.L_39:
        /*01f8*/ 	.byte	0x04, 0x1e
        /*01fa*/ 	.short	(.L_41 - .L_40)
.L_40:
        /*01fc*/ 	.word	0x00000000


	//----- nvinfo : EIATTR_CBANK_PARAM_SIZE
	.align		4
.L_41:
        /*0200*/ 	.byte	0x03, 0x19
        /*0202*/ 	.short	0x0470


	//----- nvinfo : EIATTR_PARAM_CBANK
	.align		4
        /*0204*/ 	.byte	0x04, 0x0a
        /*0206*/ 	.short	(.L_43 - .L_42)
	.align		4
.L_42:
        /*0208*/ 	.word	index@(.nv.constant0._ZN7cutlass13device_kernelINS_4gemm6kernel13GemmUniversalIN4cute5tupleIJiiiiEEENS1_10collective13CollectiveMmaINS1_34MainloopSm90TmaGmmaWarpSpecializedILi2ENS5_IJNS4_1CILi4EEENSA_ILi2EEENSA_ILi1EEEEEENS1_35KernelTmaWarpSpecializedCooperativeEEENS5_IJNSA_ILi128EEENSA_ILi256EEESH_EEENS_6half_tENS5_IJlSD_lEEESK_SL_NS4_8TiledMMAINS4_8MMA_AtomIJNS4_4SM904GMMA26MMA_64x256x16_F32F16F16_SSILNSP_5MajorE0ELSR_0ELNSP_7ScaleInE1ELSS_1EEEEEENS4_6LayoutINS5_IJSC_SD_SD_EEENS5_IJSD_NSA_ILi0EEESX_EEEEENS5_IJNS4_10UnderscoreES10_S10_EEEEENS4_23SM90_TMA_LOAD_MULTICASTENS4_14ComposedLayoutINS4_7SwizzleILi3ELi4ELi3EEENS4_18smem_ptr_flag_bitsILi16EEENSV_INS5_IJNSA_ILi8EEENSA_ILi64EEEEEENS5_IJS1A_SD_EEEEEEEvNS4_8identityES13_S1E_vS1F_EENS_8epilogue10collective6detail29Sm90TmaWarpSpecializedAdapterINS1I_15DefaultEpilogueISK_SL_SL_NS1H_6thread17LinearCombinationISK_Li1EffLNS1M_9ScaleType4KindE0ELNS_15FloatRoundStyleE2ESK_EENS1_15EpilogueDefaultEEEEEvvEEEEvNT_6ParamsE)
        /*020c*/ 	.short	0x0210
        /*020e*/ 	.short	0x0470


	//----- nvinfo : EIATTR_SW_WAR
	.align		4
.L_43:
        /*0210*/ 	.byte	0x04, 0x36
        /*0212*/ 	.short	(.L_45 - .L_44)
.L_44:
        /*0214*/ 	.word	0x00000008
.L_45:


//--------------------- .nv.callgraph             --------------------------
	.section	.nv.callgraph,"",@"SHT_CUDA_CALLGRAPH"
	.align	4
	.sectionentsize	8
	.align		4
        /*0000*/ 	.word	0x00000000
	.align		4
        /*0004*/ 	.word	0xffffffff
	.align		4
        /*0008*/ 	.word	index@(_ZN7cutlass13device_kernelINS_4gemm6kernel13GemmUniversalIN4cute5tupleIJiiiiEEENS1_10collective13CollectiveMmaINS1_34MainloopSm90TmaGmmaWarpSpecializedILi2ENS5_IJNS4_1CILi4EEENSA_ILi2EEENSA_ILi1EEEEEENS1_35KernelTmaWarpSpecializedCooperativeEEENS5_IJNSA_ILi128EEENSA_ILi256EEESH_EEENS_6half_tENS5_IJlSD_lEEESK_SL_NS4_8TiledMMAINS4_8MMA_AtomIJNS4_4SM904GMMA26MMA_64x256x16_F32F16F16_SSILNSP_5MajorE0ELSR_0ELNSP_7ScaleInE1ELSS_1EEEEEENS4_6LayoutINS5_IJSC_SD_SD_EEENS5_IJSD_NSA_ILi0EEESX_EEEEENS5_IJNS4_10UnderscoreES10_S10_EEEEENS4_23SM90_TMA_LOAD_MULTICASTENS4_14ComposedLayoutINS4_7SwizzleILi3ELi4ELi3EEENS4_18smem_ptr_flag_bitsILi16EEENSV_INS5_IJNSA_ILi8EEENSA_ILi64EEEEEENS5_IJS1A_SD_EEEEEEEvNS4_8identityES13_S1E_vS1F_EENS_8epilogue10collective6detail29Sm90TmaWarpSpecializedAdapterINS1I_15DefaultEpilogueISK_SL_SL_NS1H_6thread17LinearCombinationISK_Li1EffLNS1M_9ScaleType4KindE0ELNS_15FloatRoundStyleE2ESK_EENS1_15EpilogueDefaultEEEEEvvEEEEvNT_6ParamsE)
	.align		4
        /*000c*/ 	.word	index@(__assertfail)
	.align		4
        /*0010*/ 	.word	0x00000000
	.align		4
        /*0014*/ 	.word	0xfffffffe
	.align		4
        /*0018*/ 	.word	0x00000000
	.align		4
        /*001c*/ 	.word	0xfffffffd
	.align		4
        /*0020*/ 	.word	0x00000000
	.align		4
        /*0024*/ 	.word	0xfffffffc


//--------------------- .nv.constant4             --------------------------
	.section	.nv.constant4,"a",@progbits
	.align	8
	.align		8
.nv.constant4:
        /*0000*/ 	.dword	__assertfail
	.align		8
        /*0008*/ 	.dword	__unnamed_1
	.align		8
        /*0010*/ 	.dword	_ZN40_INTERNAL_60e6b5ff_4_k_cu_ee10875e_290234cuda3std3__45__cpo5beginE
	.align		8
        /*0018*/ 	.dword	_ZN40_INTERNAL_60e6b5ff_4_k_cu_ee10875e_290234cuda3std3__45__cpo3endE
	.align		8
        /*0020*/ 	.dword	_ZN40_INTERNAL_60e6b5ff_4_k_cu_ee10875e_290234cuda3std3__45__cpo6cbeginE
	.align		8
        /*0028*/ 	.dword	_ZN40_INTERNAL_60e6b5ff_4_k_cu_ee10875e_290234cuda3std3__45__cpo4cendE
	.align		8
        /*0030*/ 	.dword	_ZN40_INTERNAL_60e6b5ff_4_k_cu_ee10875e_290234cuda3std3__442_GLOBAL__N__60e6b5ff_4_k_cu_ee10875e_290236ignoreE
	.align		8
        /*0038*/ 	.dword	_ZN40_INTERNAL_60e6b5ff_4_k_cu_ee10875e_290234cuda3std3__419piecewise_constructE
	.align		8
        /*0040*/ 	.dword	_ZN40_INTERNAL_60e6b5ff_4_k_cu_ee10875e_290234cuda3std3__48in_placeE
	.align		8
        /*0048*/ 	.dword	_ZN40_INTERNAL_60e6b5ff_4_k_cu_ee10875e_290234cuda3std6ranges3__45__cpo4swapE
	.align		8
        /*0050*/ 	.dword	_ZN40_INTERNAL_60e6b5ff_4_k_cu_ee10875e_290234cuda3std6ranges3__45__cpo9iter_moveE
	.align		8
        /*0058*/ 	.dword	_ZN40_INTERNAL_60e6b5ff_4_k_cu_ee10875e_290234cute7productE
	.align		8
        /*0060*/ 	.dword	_ZN40_INTERNAL_60e6b5ff_4_k_cu_ee10875e_290234cute1_E
	.align		8
        /*0068*/ 	.dword	$str$22
	.align		8
        /*0070*/ 	.dword	$str$23


//--------------------- .text._ZN7cutlass13device_kernelINS_4gemm6kernel13GemmUniversalIN4cute5tupleIJiiiiEEENS1_10collective13CollectiveMmaINS1_34MainloopSm90TmaGmmaWarpSpecializedILi2ENS5_IJNS4_1CILi4EEENSA_ILi2EEENSA_ILi1EEEEEENS1_35KernelTmaWarpSpecializedCooperativeEEENS5_IJNSA_ILi128EEENSA_ILi256EEESH_EEENS_6half_tENS5_IJlSD_lEEESK_SL_NS4_8TiledMMAINS4_8MMA_AtomIJNS4_4SM904GMMA26MMA_64x256x16_F32F16F16_SSILNSP_5MajorE0ELSR_0ELNSP_7ScaleInE1ELSS_1EEEEEENS4_6LayoutINS5_IJSC_SD_SD_EEENS5_IJSD_NSA_ILi0EEESX_EEEEENS5_IJNS4_10UnderscoreES10_S10_EEEEENS4_23SM90_TMA_LOAD_MULTICASTENS4_14ComposedLayoutINS4_7SwizzleILi3ELi4ELi3EEENS4_18smem_ptr_flag_bitsILi16EEENSV_INS5_IJNSA_ILi8EEENSA_ILi64EEEEEENS5_IJS1A_SD_EEEEEEEvNS4_8identityES13_S1E_vS1F_EENS_8epilogue10collective6detail29Sm90TmaWarpSpecializedAdapterINS1I_15DefaultEpilogueISK_SL_SL_NS1H_6thread17LinearCombinationISK_Li1EffLNS1M_9ScaleType4KindE0ELNS_15FloatRoundStyleE2ESK_EENS1_15EpilogueDefaultEEEEEvvEEEEvNT_6ParamsE --------------------------
	.section	.text._ZN7cutlass13device_kernelINS_4gemm6kernel13GemmUniversalIN4cute5tupleIJiiiiEEENS1_10collective13CollectiveMmaINS1_34MainloopSm90TmaGmmaWarpSpecializedILi2ENS5_IJNS4_1CILi4EEENSA_ILi2EEENSA_ILi1EEEEEENS1_35KernelTmaWarpSpecializedCooperativeEEENS5_IJNSA_ILi128EEENSA_ILi256EEESH_EEENS_6half_tENS5_IJlSD_lEEESK_SL_NS4_8TiledMMAINS4_8MMA_AtomIJNS4_4SM904GMMA26MMA_64x256x16_F32F16F16_SSILNSP_5MajorE0ELSR_0ELNSP_7ScaleInE1ELSS_1EEEEEENS4_6LayoutINS5_IJSC_SD_SD_EEENS5_IJSD_NSA_ILi0EEESX_EEEEENS5_IJNS4_10UnderscoreES10_S10_EEEEENS4_23SM90_TMA_LOAD_MULTICASTENS4_14ComposedLayoutINS4_7SwizzleILi3ELi4ELi3EEENS4_18smem_ptr_flag_bitsILi16EEENSV_INS5_IJNSA_ILi8EEENSA_ILi64EEEEEENS5_IJS1A_SD_EEEEEEEvNS4_8identityES13_S1E_vS1F_EENS_8epilogue10collective6detail29Sm90TmaWarpSpecializedAdapterINS1I_15DefaultEpilogueISK_SL_SL_NS1H_6thread17LinearCombinationISK_Li1EffLNS1M_9ScaleType4KindE0ELNS_15FloatRoundStyleE2ESK_EENS1_15EpilogueDefaultEEEEEvvEEEEvNT_6ParamsE,"ax",@progbits
	.align	128
.text._ZN7cutlass13device_kernelINS_4gemm6kernel13GemmUniversalIN4cute5tupleIJiiiiEEENS1_10collective13CollectiveMmaINS1_34MainloopSm90TmaGmmaWarpSpecializedILi2ENS5_IJNS4_1CILi4EEENSA_ILi2EEENSA_ILi1EEEEEENS1_35KernelTmaWarpSpecializedCooperativeEEENS5_IJNSA_ILi128EEENSA_ILi256EEESH_EEENS_6half_tENS5_IJlSD_lEEESK_SL_NS4_8TiledMMAINS4_8MMA_AtomIJNS4_4SM904GMMA26MMA_64x256x16_F32F16F16_SSILNSP_5MajorE0ELSR_0ELNSP_7ScaleInE1ELSS_1EEEEEENS4_6LayoutINS5_IJSC_SD_SD_EEENS5_IJSD_NSA_ILi0EEESX_EEEEENS5_IJNS4_10UnderscoreES10_S10_EEEEENS4_23SM90_TMA_LOAD_MULTICASTENS4_14ComposedLayoutINS4_7SwizzleILi3ELi4ELi3EEENS4_18smem_ptr_flag_bitsILi16EEENSV_INS5_IJNSA_ILi8EEENSA_ILi64EEEEEENS5_IJS1A_SD_EEEEEEEvNS4_8identityES13_S1E_vS1F_EENS_8epilogue10collective6detail29Sm90TmaWarpSpecializedAdapterINS1I_15DefaultEpilogueISK_SL_SL_NS1H_6thread17LinearCombinationISK_Li1EffLNS1M_9ScaleType4KindE0ELNS_15FloatRoundStyleE2ESK_EENS1_15EpilogueDefaultEEEEEvvEEEEvNT_6ParamsE:
        .type           _ZN7cutlass13device_kernelINS_4gemm6kernel13GemmUniversalIN4cute5tupleIJiiiiEEENS1_10collective13CollectiveMmaINS1_34MainloopSm90TmaGmmaWarpSpecializedILi2ENS5_IJNS4_1CILi4EEENSA_ILi2EEENSA_ILi1EEEEEENS1_35KernelTmaWarpSpecializedCooperativeEEENS5_IJNSA_ILi128EEENSA_ILi256EEESH_EEENS_6half_tENS5_IJlSD_lEEESK_SL_NS4_8TiledMMAINS4_8MMA_AtomIJNS4_4SM904GMMA26MMA_64x256x16_F32F16F16_SSILNSP_5MajorE0ELSR_0ELNSP_7ScaleInE1ELSS_1EEEEEENS4_6LayoutINS5_IJSC_SD_SD_EEENS5_IJSD_NSA_ILi0EEESX_EEEEENS5_IJNS4_10UnderscoreES10_S10_EEEEENS4_23SM90_TMA_LOAD_MULTICASTENS4_14ComposedLayoutINS4_7SwizzleILi3ELi4ELi3EEENS4_18smem_ptr_flag_bitsILi16EEENSV_INS5_IJNSA_ILi8EEENSA_ILi64EEEEEENS5_IJS1A_SD_EEEEEEEvNS4_8identityES13_S1E_vS1F_EENS_8epilogue10collective6detail29Sm90TmaWarpSpecializedAdapterINS1I_15DefaultEpilogueISK_SL_SL_NS1H_6thread17LinearCombinationISK_Li1EffLNS1M_9ScaleType4KindE0ELNS_15FloatRoundStyleE2ESK_EENS1_15EpilogueDefaultEEEEEvvEEEEvNT_6ParamsE,@function
        .size           _ZN7cutlass13device_kernelINS_4gemm6kernel13GemmUniversalIN4cute5tupleIJiiiiEEENS1_10collective13CollectiveMmaINS1_34MainloopSm90TmaGmmaWarpSpecializedILi2ENS5_IJNS4_1CILi4EEENSA_ILi2EEENSA_ILi1EEEEEENS1_35KernelTmaWarpSpecializedCooperativeEEENS5_IJNSA_ILi128EEENSA_ILi256EEESH_EEENS_6half_tENS5_IJlSD_lEEESK_SL_NS4_8TiledMMAINS4_8MMA_AtomIJNS4_4SM904GMMA26MMA_64x256x16_F32F16F16_SSILNSP_5MajorE0ELSR_0ELNSP_7ScaleInE1ELSS_1EEEEEENS4_6LayoutINS5_IJSC_SD_SD_EEENS5_IJSD_NSA_ILi0EEESX_EEEEENS5_IJNS4_10UnderscoreES10_S10_EEEEENS4_23SM90_TMA_LOAD_MULTICASTENS4_14ComposedLayoutINS4_7SwizzleILi3ELi4ELi3EEENS4_18smem_ptr_flag_bitsILi16EEENSV_INS5_IJNSA_ILi8EEENSA_ILi64EEEEEENS5_IJS1A_SD_EEEEEEEvNS4_8identityES13_S1E_vS1F_EENS_8epilogue10collective6detail29Sm90TmaWarpSpecializedAdapterINS1I_15DefaultEpilogueISK_SL_SL_NS1H_6thread17LinearCombinationISK_Li1EffLNS1M_9ScaleType4KindE0ELNS_15FloatRoundStyleE2ESK_EENS1_15EpilogueDefaultEEEEEvvEEEEvNT_6ParamsE,(.L_x_321 - _ZN7cutlass13device_kernelINS_4gemm6kernel13GemmUniversalIN4cute5tupleIJiiiiEEENS1_10collective13CollectiveMmaINS1_34MainloopSm90TmaGmmaWarpSpecializedILi2ENS5_IJNS4_1CILi4EEENSA_ILi2EEENSA_ILi1EEEEEENS1_35KernelTmaWarpSpecializedCooperativeEEENS5_IJNSA_ILi128EEENSA_ILi256EEESH_EEENS_6half_tENS5_IJlSD_lEEESK_SL_NS4_8TiledMMAINS4_8MMA_AtomIJNS4_4SM904GMMA26MMA_64x256x16_F32F16F16_SSILNSP_5MajorE0ELSR_0ELNSP_7ScaleInE1ELSS_1EEEEEENS4_6LayoutINS5_IJSC_SD_SD_EEENS5_IJSD_NSA_ILi0EEESX_EEEEENS5_IJNS4_10UnderscoreES10_S10_EEEEENS4_23SM90_TMA_LOAD_MULTICASTENS4_14ComposedLayoutINS4_7SwizzleILi3ELi4ELi3EEENS4_18smem_ptr_flag_bitsILi16EEENSV_INS5_IJNSA_ILi8EEENSA_ILi64EEEEEENS5_IJS1A_SD_EEEEEEEvNS4_8identityES13_S1E_vS1F_EENS_8epilogue10collective6detail29Sm90TmaWarpSpecializedAdapterINS1I_15DefaultEpilogueISK_SL_SL_NS1H_6thread17LinearCombinationISK_Li1EffLNS1M_9ScaleType4KindE0ELNS_15FloatRoundStyleE2ESK_EENS1_15EpilogueDefaultEEEEEvvEEEEvNT_6ParamsE)
        .other          _ZN7cutlass13device_kernelINS_4gemm6kernel13GemmUniversalIN4cute5tupleIJiiiiEEENS1_10collective13CollectiveMmaINS1_34MainloopSm90TmaGmmaWarpSpecializedILi2ENS5_IJNS4_1CILi4EEENSA_ILi2EEENSA_ILi1EEEEEENS1_35KernelTmaWarpSpecializedCooperativeEEENS5_IJNSA_ILi128EEENSA_ILi256EEESH_EEENS_6half_tENS5_IJlSD_lEEESK_SL_NS4_8TiledMMAINS4_8MMA_AtomIJNS4_4SM904GMMA26MMA_64x256x16_F32F16F16_SSILNSP_5MajorE0ELSR_0ELNSP_7ScaleInE1ELSS_1EEEEEENS4_6LayoutINS5_IJSC_SD_SD_EEENS5_IJSD_NSA_ILi0EEESX_EEEEENS5_IJNS4_10UnderscoreES10_S10_EEEEENS4_23SM90_TMA_LOAD_MULTICASTENS4_14ComposedLayoutINS4_7SwizzleILi3ELi4ELi3EEENS4_18smem_ptr_flag_bitsILi16EEENSV_INS5_IJNSA_ILi8EEENSA_ILi64EEEEEENS5_IJS1A_SD_EEEEEEEvNS4_8identityES13_S1E_vS1F_EENS_8epilogue10collective6detail29Sm90TmaWarpSpecializedAdapterINS1I_15DefaultEpilogueISK_SL_SL_NS1H_6thread17LinearCombinationISK_Li1EffLNS1M_9ScaleType4KindE0ELNS_15FloatRoundStyleE2ESK_EENS1_15EpilogueDefaultEEEEEvvEEEEvNT_6ParamsE,@"STO_CUDA_ENTRY STV_DEFAULT"
_ZN7cutlass13device_kernelINS_4gemm6kernel13GemmUniversalIN4cute5tupleIJiiiiEEENS1_10collective13CollectiveMmaINS1_34MainloopSm90TmaGmmaWarpSpecializedILi2ENS5_IJNS4_1CILi4EEENSA_ILi2EEENSA_ILi1EEEEEENS1_35KernelTmaWarpSpecializedCooperativeEEENS5_IJNSA_ILi128EEENSA_ILi256EEESH_EEENS_6half_tENS5_IJlSD_lEEESK_SL_NS4_8TiledMMAINS4_8MMA_AtomIJNS4_4SM904GMMA26MMA_64x256x16_F32F16F16_SSILNSP_5MajorE0ELSR_0ELNSP_7ScaleInE1ELSS_1EEEEEENS4_6LayoutINS5_IJSC_SD_SD_EEENS5_IJSD_NSA_ILi0EEESX_EEEEENS5_IJNS4_10UnderscoreES10_S10_EEEEENS4_23SM90_TMA_LOAD_MULTICASTENS4_14ComposedLayoutINS4_7SwizzleILi3ELi4ELi3EEENS4_18smem_ptr_flag_bitsILi16EEENSV_INS5_IJNSA_ILi8EEENSA_ILi64EEEEEENS5_IJS1A_SD_EEEEEEEvNS4_8identityES13_S1E_vS1F_EENS_8epilogue10collective6detail29Sm90TmaWarpSpecializedAdapterINS1I_15DefaultEpilogueISK_SL_SL_NS1H_6thread17LinearCombinationISK_Li1EffLNS1M_9ScaleType4KindE0ELNS_15FloatRoundStyleE2ESK_EENS1_15EpilogueDefaultEEEEEvvEEEEvNT_6ParamsE:
[----:B------:R-:W0:Y:S01]  /*0000*/  LDC R1, c[0x0][0x28] ;  /* 0x00000a00ff017b82 */ /* 0x000e220000000800 */
[----:B------:R-:W1:Y:S01]  /*0010*/  S2R R18, SR_TID.X ;  /* 0x0000000000127919 */ /* 0x000e620000002100 */
[----:B------:R-:W-:Y:S01]  /*0020*/  ELECT P0, URZ, PT ;  /* 0x00000000003f782f */ /* 0x000fe20003800000 */
[----:B------:R-:W-:Y:S01]  /*0030*/  BSSY B0, `(.L_x_0) ;  /* 0x000000f000007945 */ /* 0x000fe20003800000 */
[--C-:B-1----:R-:W-:Y:S02]  /*0040*/  SHF.R.U32.HI R0, RZ, 0x5, R18.reuse ;  /* 0x00000005ff007819 */ /* 0x102fe40000011612 */
[----:B------:R-:W-:-:S03]  /*0050*/  SHF.R.U32.HI R3, RZ, 0x7, R18 ;  /* 0x00000007ff037819 */ /* 0x000fc60000011612 */
[----:B------:R-:W1:Y:S04]  /*0060*/  SHFL.IDX PT, R2, R0, RZ, 0x1f ;  /* 0x00001fff00027589 */ /* 0x000e6800000e0000 */
[----:B------:R2:W3:Y:S01]  /*0070*/  SHFL.IDX PT, R5, R3, RZ, 0x1f ;  /* 0x00001fff03057589 */ /* 0x0004e200000e0000 */
[----:B-1----:R-:W-:-:S13]  /*0080*/  ISETP.NE.OR P0, PT, R2, RZ, !P0 ;  /* 0x000000ff0200720c */ /* 0x002fda0004705670 */
[----:B0-23--:R-:W-:Y:S05]  /*0090*/  @P0 BRA `(.L_x_1) ;  /* 0x0000000000200947 */ /* 0x00dfea0003800000 */
[----:B------:R-:W-:Y:S02]  /*00a0*/  ULDC.64 UR4, c[0x0][0x198] ;  /* 0x0000660000047ab9 */ /* 0x000fe40000000a00 */
[----:B------:R-:W-:Y:S02]  /*00b0*/  UIADD3 UR6, UP0, UR4, 0xf0, URZ ;  /* 0x000000f004067890 */ /* 0x000fe4000ff1e03f */
[----:B------:R-:W-:Y:S02]  /*00c0*/  UIADD3 UR4, UP1, UR4, 0x1f0, URZ ;  /* 0x000001f004047890 */ /* 0x000fe4000ff3e03f */
[----:B------:R-:W-:Y:S02]  /*00d0*/  UIADD3.X UR7, URZ, UR5, URZ, UP0, !UPT ;  /* 0x000000053f077290 */ /* 0x000fe400087fe43f */
[----:B------:R-:W-:-:S07]  /*00e0*/  UIADD3.X UR5, URZ, UR5, URZ, UP1, !UPT ;  /* 0x000000053f057290 */ /* 0x000fce0008ffe43f */
[----:B------:R0:W-:Y:S02]  /*00f0*/  UTMACCTL.PF [UR6] ;  /* 0x00000000060079b9 */ /* 0x0001e40008040000 */
[----:B------:R0:W-:Y:S02]  /*0100*/  UTMACCTL.PF [UR4] ;  /* 0x00000000040079b9 */ /* 0x0001e40008040000 */
[----:B0-----:R-:W-:Y:S01]  /*0110*/  NOP ;  /* 0x0000000000007918 */ /* 0x001fe20000000000 */
.L_x_1:
[----:B------:R-:W-:Y:S05]  /*0120*/  BSYNC B0 ;  /* 0x0000000000007941 */ /* 0x000fea0003800000 */
.L_x_0:
[----:B------:R-:W0:Y:S02]  /*0130*/  SHFL.IDX PT, R3, R0, RZ, 0x1f ;  /* 0x00001fff00037589 */ /* 0x000e2400000e0000 */
[----:B0-----:R-:W-:-:S13]  /*0140*/  ISETP.NE.AND P0, PT, R3, RZ, PT ;  /* 0x000000ff0300720c */ /* 0x001fda0003f05270 */
[----:B------:R-:W-:Y:S05]  /*0150*/  @P0 BRA `(.L_x_2) ;  /* 0x0000000000480947 */ /* 0x000fea0003800000 */
[----:B------:R-:W0:Y:S01]  /*0160*/  S2UR UR8, SR_CgaCtaId ;  /* 0x00000000000879c3 */ /* 0x000e220000008800 */
[----:B------:R-:W-:Y:S01]  /*0170*/  UMOV UR4, 0x400 ;  /* 0x0000040000047882 */ /* 0x000fe20000000000 */
[----:B------:R-:W-:Y:S01]  /*0180*/  UMOV UR5, 0x1 ;  /* 0x0000000100057882 */ /* 0x000fe20000000000 */
[----:B------:R-:W-:Y:S01]  /*0190*/  UMOV UR6, 0xa ;  /* 0x0000000a00067882 */ /* 0x000fe20000000000 */
[----:B------:R-:W-:Y:S01]  /*01a0*/  ELECT P0, URZ, PT ;  /* 0x00000000003f782f */ /* 0x000fe20003800000 */
[----:B------:R-:W-:-:S04]  /*01b0*/  UIADD3 UR6, -UR6, 0x100000, URZ ;  /* 0x0010000006067890 */ /* 0x000fc8000fffe13f */
[----:B------:R-:W-:Y:S02]  /*01c0*/  USHF.L.U32 UR7, UR6, 0xb, URZ ;  /* 0x0000000b06077899 */ /* 0x000fe4000800063f */
[----:B------:R-:W-:Y:S02]  /*01d0*/  USHF.L.U32 UR6, UR6, 0x1, URZ ;  /* 0x0000000106067899 */ /* 0x000fe4000800063f */
[----:B0-----:R-:W-:Y:S02]  /*01e0*/  ULEA UR8, UR8, UR4, 0x18 ;  /* 0x0000000408087291 */ /* 0x001fe4000f8ec03f */
[----:B------:R-:W-:-:S04]  /*01f0*/  UIADD3 UR4, -UR5, 0x100000, URZ ;  /* 0x0010000005047890 */ /* 0x000fc8000fffe13f */
[----:B------:R-:W-:Y:S02]  /*0200*/  USHF.L.U32 UR5, UR4, 0xb, URZ ;  /* 0x0000000b04057899 */ /* 0x000fe4000800063f */
[----:B------:R-:W-:Y:S01]  /*0210*/  USHF.L.U32 UR4, UR4, 0x1, URZ ;  /* 0x0000000104047899 */ /* 0x000fe2000800063f */
[----:B------:R-:W0:Y:S11]  /*0220*/  FENCE.VIEW.ASYNC.S ;  /* 0x00000000000073c6 */ /* 0x000e360000000000 */
[----:B0-----:R0:W1:Y:S01]  /*0230*/  SYNCS.EXCH.64 URZ, [UR8], UR4 ;  /* 0x00000004083f75b2 */ /* 0x0010620008000100 */
[----:B------:R0:W2:Y:S01]  /*0240*/  SYNCS.EXCH.64 URZ, [UR8+0x10], UR6 ;  /* 0x00001006083f75b2 */ /* 0x0000a20008000100 */
[----:B------:R0:W3:Y:S01]  /*0250*/  SYNCS.EXCH.64 URZ, [UR8+0x8], UR4 ;  /* 0x00000804083f75b2 */ /* 0x0000e20008000100 */
[----:B------:R0:W4:Y:S01]  /*0260*/  SYNCS.EXCH.64 URZ, [UR8+0x18], UR6 ;  /* 0x00001806083f75b2 */ /* 0x0001220008000100 */
[----:B------:R-:W-:Y:S01]  /*0270*/  NOP ;  /* 0x0000000000007918 */ /* 0x000fe20000000000 */
.L_x_2:
[----:B------:R-:W-:Y:S01]  /*0280*/  SHF.R.S32.HI R7, RZ, 0x1f, R18 ;  /* 0x0000001fff077819 */ /* 0x000fe20000011412 */
[----:B------:R-:W5:Y:S01]  /*0290*/  SHFL.IDX PT, R0, R0, RZ, 0x1f ;  /* 0x00001fff00007589 */ /* 0x000f6200000e0000 */
[----:B0-----:R-:W0:Y:S01]  /*02a0*/  S2UR UR8, SR_CTAID.X ;  /* 0x00000000000879c3 */ /* 0x001e220000002500 */
[----:B------:R-:W-:Y:S02]  /*02b0*/  ELECT P0, URZ, PT ;  /* 0x00000000003f782f */ /* 0x000fe40003800000 */
[----:B------:R-:W-:Y:S01]  /*02c0*/  LEA.HI R7, R7, R18, RZ, 0x7 ;  /* 0x0000001207077211 */ /* 0x000fe200078f38ff */
[----:B------:R-:W1:Y:S01]  /*02d0*/  S2R R4, SR_CTAID.Y ;  /* 0x0000000000047919 */ /* 0x000e620000002600 */
[----:B------:R-:W-:Y:S01]  /*02e0*/  SHF.R.S32.HI R8, RZ, 0x1f, R3 ;  /* 0x0000001fff087819 */ /* 0x000fe20000011403 */
[----:B------:R-:W-:Y:S01]  /*02f0*/  ULDC UR4, c[0x0][0x150] ;  /* 0x0000540000047ab9 */ /* 0x000fe20000000800 */
[----:B------:R-:W-:Y:S01]  /*0300*/  LOP3.LUT R7, R7, 0xffffff80, RZ, 0xc0, !PT ;  /* 0xffffff8007077812 */ /* 0x000fe200078ec0ff */
[----:B------:R-:W-:Y:S01]  /*0310*/  NOP ;  /* 0x0000000000007918 */ /* 0x000fe20000000000 */
[----:B------:R-:W-:Y:S01]  /*0320*/  LEA.HI R8, R8, R3, RZ, 0x2 ;  /* 0x0000000308087211 */ /* 0x000fe200078f10ff */
[----:B------:R-:W2:Y:S01]  /*0330*/  LDC R10, c[0x0][0x144] ;  /* 0x00005100ff0a7b82 */ /* 0x000ea20000000800 */
[----:B------:R-:W-:Y:S01]  /*0340*/  NOP ;  /* 0x0000000000007918 */ /* 0x000fe20000000000 */
[----:B------:R-:W-:Y:S01]  /*0350*/  IMAD.IADD R6, R18, 0x1, -R7 ;  /* 0x0000000112067824 */ /* 0x000fe200078e0a07 */
[----:B------:R-:W-:Y:S01]  /*0360*/  LOP3.LUT R8, R8, 0x3ffffffc, RZ, 0xc0, !PT ;  /* 0x3ffffffc08087812 */ /* 0x000fe200078ec0ff */
[----:B------:R-:W-:Y:S01]  /*0370*/  IMAD.MOV.U32 R22, RZ, RZ, 0x1 ;  /* 0x00000001ff167424 */ /* 0x000fe200078e00ff */
[----:B------:R-:W-:-:S02]  /*0380*/  ISETP.NE.AND P3, PT, R5, RZ, PT ;  /* 0x000000ff0500720c */ /* 0x000fc40003f65270 */
[----:B------:R-:W-:Y:S01]  /*0390*/  SHF.R.S32.HI R7, RZ, 0x1f, R6 ;  /* 0x0000001fff077819 */ /* 0x000fe20000011406 */
[----:B------:R-:W-:Y:S01]  /*03a0*/  IMAD.IADD R8, R3, 0x1, -R8 ;  /* 0x0000000103087824 */ /* 0x000fe200078e0a08 */
[----:B------:R-:W3:Y:S02]  /*03b0*/  LDC R12, c[0x0][0x140] ;  /* 0x00005000ff0c7b82 */ /* 0x000ee40000000800 */
[----:B------:R-:W-:Y:S02]  /*03c0*/  LEA.HI R7, R7, R6, RZ, 0x3 ;  /* 0x0000000607077211 */ /* 0x000fe400078f18ff */
[----:B-----5:R-:W-:Y:S02]  /*03d0*/  ISETP.NE.OR P0, PT, R0, RZ, !P0 ;  /* 0x000000ff0000720c */ /* 0x020fe40004705670 */
[--C-:B------:R-:W-:Y:S02]  /*03e0*/  SHF.R.S32.HI R0, RZ, 0x3, R7.reuse ;  /* 0x00000003ff007819 */ /* 0x100fe40000011407 */
[----:B------:R-:W-:-:S02]  /*03f0*/  SHF.R.S32.HI R7, RZ, 0x1f, R7 ;  /* 0x0000001fff077819 */ /* 0x000fc40000011407 */
[----:B0-----:R-:W-:Y:S02]  /*0400*/  I2FP.F32.U32 R9, UR8 ;  /* 0x0000000800097c45 */ /* 0x001fe40008201000 */
[----:B------:R-:W-:-:S03]  /*0410*/  LEA.HI R7, R7, R0, RZ, 0x2 ;  /* 0x0000000007077211 */ /* 0x000fc600078f10ff */
[----:B------:R-:W-:Y:S01]  /*0420*/  FMUL R9, R9, UR4 ;  /* 0x0000000409097c20 */ /* 0x000fe20008400000 */
[----:B------:R-:W-:Y:S01]  /*0430*/  LOP3.LUT R7, R7, 0xfffffffc, RZ, 0xc0, !PT ;  /* 0xfffffffc07077812 */ /* 0x000fe200078ec0ff */
[----:B------:R-:W-:Y:S01]  /*0440*/  VOTEU.ALL UP0, P0 ;  /* 0x00000000003f7886 */ /* 0x000fe20000000000 */
[----:B-1----:R-:W-:Y:S01]  /*0450*/  I2FP.F32.U32 R11, R4 ;  /* 0x00000004000b7245 */ /* 0x002fe20000201000 */
[----:B------:R-:W-:Y:S01]  /*0460*/  ULDC UR4, c[0x0][0x154] ;  /* 0x0000550000047ab9 */ /* 0x000fe20000000800 */
[----:B------:R-:W-:Y:S01]  /*0470*/  VOTEU.ALL UP1, P0 ;  /* 0x00000000003f7886 */ /* 0x000fe20000020000 */
[----:B------:R-:W-:Y:S01]  /*0480*/  IMAD.IADD R7, R0, 0x1, -R7 ;  /* 0x0000000100077824 */ /* 0x000fe200078e0a07 */
[----:B------:R-:W0:Y:S01]  /*0490*/  F2I.U32.TRUNC.NTZ R9, R9 ;  /* 0x0000000900097305 */ /* 0x000e22000020f000 */
[----:B------:R-:W1:Y:S01]  /*04a0*/  @!UP0 S2UR UR7, SR_CgaCtaId ;  /* 0x00000000000789c3 */ /* 0x000e620000008800 */
[----:B------:R-:W-:Y:S01]  /*04b0*/  @!UP0 UMOV UR6, 0x400 ;  /* 0x0000040000068882 */ /* 0x000fe20000000000 */
[----:B------:R-:W-:Y:S01]  /*04c0*/  IMAD R8, R8, 0x4, R7 ;  /* 0x0000000408087824 */ /* 0x000fe200078e0207 */
[----:B---3--:R-:W-:-:S04]  /*04d0*/  ISETP.EQ.U32.AND P2, PT, R12, 0x1, PT ;  /* 0x000000010c00780c */ /* 0x008fc80003f42070 */
[----:B------:R-:W-:-:S04]  /*04e0*/  SHF.R.S32.HI R3, RZ, 0x1f, R8 ;  /* 0x0000001fff037819 */ /* 0x000fc80000011408 */
[----:B------:R-:W-:Y:S01]  /*04f0*/  LEA.HI R0, R3, R8, RZ, 0x2 ;  /* 0x0000000803007211 */ /* 0x000fe200078f10ff */
[----:B0-----:R-:W-:-:S03]  /*0500*/  IMAD.MOV R7, RZ, RZ, -R9 ;  /* 0x000000ffff077224 */ /* 0x001fc600078e0a09 */
[----:B------:R-:W-:Y:S01]  /*0510*/  LOP3.LUT R9, R0, 0xfffffffc, RZ, 0xc0, !PT ;  /* 0xfffffffc00097812 */ /* 0x000fe200078ec0ff */
[----:B--2---:R-:W-:Y:S02]  /*0520*/  IMAD R3, R10, R7, UR8 ;  /* 0x000000080a037e24 */ /* 0x004fe4000f8e0207 */
[----:B------:R-:W-:Y:S02]  /*0530*/  FMUL R10, R11, UR4 ;  /* 0x000000040b0a7c20 */ /* 0x000fe40008400000 */
[C---:B------:R-:W-:Y:S01]  /*0540*/  IMAD.IADD R0, R8.reuse, 0x1, -R9 ;  /* 0x0000000108007824 */ /* 0x040fe200078e0a09 */
[----:B------:R-:W0:Y:S01]  /*0550*/  LDC R7, c[0x0][0x148] ;  /* 0x00005200ff077b82 */ /* 0x000e220000000800 */
[----:B------:R-:W-:Y:S01]  /*0560*/  SHF.R.S32.HI R9, RZ, 0x1f, R2 ;  /* 0x0000001fff097819 */ /* 0x000fe20000011402 */
[----:B------:R-:W-:Y:S01]  /*0570*/  IMAD.SHL.U32 R11, R8, 0x4, RZ ;  /* 0x00000004080b7824 */ /* 0x000fe200078e00ff */
[----:B------:R-:W-:Y:S01]  /*0580*/  UMOV UR4, 0x20 ;  /* 0x0000002000047882 */ /* 0x000fe20000000000 */
[----:B------:R-:W-:Y:S01]  /*0590*/  ISETP.NE.AND P4, PT, R0, R3, PT ;  /* 0x000000030000720c */ /* 0x000fe20003f85270 */
[----:B------:R-:W2:Y:S01]  /*05a0*/  F2I.U32.TRUNC.NTZ R10, R10 ;  /* 0x0000000a000a7305 */ /* 0x000ea2000020f000 */
[----:B------:R-:W-:Y:S01]  /*05b0*/  LEA.HI R9, R9, R2, RZ, 0x2 ;  /* 0x0000000209097211 */ /* 0x000fe200078f10ff */
[----:B------:R-:W-:-:S04]  /*05c0*/  @!UP0 UIADD3 UR4, -UR4, 0x100000, URZ ;  /* 0x0010000004048890 */ /* 0x000fc8000fffe13f */
[----:B------:R-:W-:Y:S02]  /*05d0*/  @!UP0 USHF.L.U32 UR5, UR4, 0xb, URZ ;  /* 0x0000000b04058899 */ /* 0x000fe4000800063f */
[----:B------:R-:W-:Y:S01]  /*05e0*/  @!UP0 USHF.L.U32 UR4, UR4, 0x1, URZ ;  /* 0x0000000104048899 */ /* 0x000fe2000800063f */
[----:B------:R-:W-:Y:S01]  /*05f0*/  LOP3.LUT R152, R8, 0xc, R11, 0x78, !PT ;  /* 0x0000000c08987812 */ /* 0x000fe200078e780b */
[----:B-1----:R-:W-:Y:S01]  /*0600*/  @!UP0 ULEA UR6, UR7, UR6, 0x18 ;  /* 0x0000000607068291 */ /* 0x002fe2000f8ec03f */
[----:B------:R-:W-:Y:S01]  /*0610*/  LOP3.LUT R9, R9, 0xfffffffc, RZ, 0xc0, !PT ;  /* 0xfffffffc09097812 */ /* 0x000fe200078ec0ff */
[----:B------:R-:W-:Y:S01]  /*0620*/  VOTEU.ALL UP0, P0 ;  /* 0x00000000003f7886 */ /* 0x000fe20000000000 */
[----:B------:R-:W-:Y:S01]  /*0630*/  LOP3.LUT P0, RZ, R6, 0x7, RZ, 0xc0, !PT ;  /* 0x0000000706ff7812 */ /* 0x000fe2000780c0ff */
[----:B------:R-:W-:Y:S02]  /*0640*/  VIADD R6, R5, 0xffffffff ;  /* 0xffffffff05067836 */ /* 0x000fe40000000000 */
[----:B------:R-:W-:Y:S01]  /*0650*/  IMAD.IADD R0, R2, 0x1, -R9 ;  /* 0x0000000102007824 */ /* 0x000fe200078e0a09 */
[----:B------:R-:W-:-:S02]  /*0660*/  ISETP.LT.U32.AND P0, PT, R152, 0x8, !P0 ;  /* 0x000000089800780c */ /* 0x000fc40004701070 */
[----:B------:R-:W-:Y:S01]  /*0670*/  @P4 SHF.R.S32.HI R9, RZ, 0x1f, R152 ;  /* 0x0000001fff094819 */ /* 0x000fe20000011498 */
[----:B--2---:R-:W-:Y:S01]  /*0680*/  IMAD.MOV R20, RZ, RZ, -R10 ;  /* 0x000000ffff147224 */ /* 0x004fe200078e0a0a */
[C---:B------:R-:W-:Y:S01]  /*0690*/  ISETP.NE.AND P1, PT, R0.reuse, 0x3, PT ;  /* 0x000000030000780c */ /* 0x040fe20003f25270 */
[----:B------:R-:W1:Y:S02]  /*06a0*/  FENCE.VIEW.ASYNC.S ;  /* 0x00000000000073c6 */ /* 0x000e640000000000 */
[----:B-1----:R1:W2:Y:S01]  /*06b0*/  @!UP0 SYNCS.EXCH.64 URZ, [UR6+0x30], UR4 ;  /* 0x00003004063f85b2 */ /* 0x0022a20008000100 */
[----:B------:R-:W-:Y:S01]  /*06c0*/  @P4 LEA.HI R9, R9, R152, RZ, 0x2 ;  /* 0x0000009809094211 */ /* 0x000fe200078f10ff */
[----:B0-----:R-:W-:Y:S01]  /*06d0*/  IMAD R2, R7, R20, R4 ;  /* 0x0000001407027224 */ /* 0x001fe200078e0204 */
[----:B------:R-:W-:Y:S02]  /*06e0*/  ISETP.EQ.OR P1, PT, R0, RZ, !P1 ;  /* 0x000000ff0000720c */ /* 0x000fe40004f22670 */
[----:B------:R-:W-:-:S02]  /*06f0*/  @P4 SHF.R.S32.HI R9, RZ, 0x2, R9 ;  /* 0x00000002ff094819 */ /* 0x000fc40000011409 */
[----:B------:R-:W-:Y:S02]  /*0700*/  ISETP.EQ.AND P1, PT, R5, RZ, P1 ;  /* 0x000000ff0500720c */ /* 0x000fe40000f22270 */
[----:B------:R-:W-:Y:S02]  /*0710*/  @P4 ISETP.NE.AND P5, PT, R9, R2, PT ;  /* 0x000000020900420c */ /* 0x000fe40003fa5270 */
[----:B------:R-:W-:Y:S02]  /*0720*/  ISETP.GE.U32.AND P6, PT, R6, 0x2, PT ;  /* 0x000000020600780c */ /* 0x000fe40003fc6070 */
[----:B------:R-:W-:Y:S02]  /*0730*/  SEL R9, RZ, 0x1, !P0 ;  /* 0x00000001ff097807 */ /* 0x000fe40004000000 */
[----:B------:R-:W-:Y:S01]  /*0740*/  @P4 SEL R22, RZ, 0x1, P5 ;  /* 0x00000001ff164807 */ /* 0x000fe20002800000 */
[----:B------:R1:W0:Y:S01]  /*0750*/  @!UP1 SYNCS.EXCH.64 URZ, [UR6+0x38], UR4 ;  /* 0x00003804063f95b2 */ /* 0x0002220008000100 */
[----:B------:R-:W-:Y:S01]  /*0760*/  SEL R19, RZ, 0x1, !P1 ;  /* 0x00000001ff137807 */ /* 0x000fe20004800000 */
[----:B------:R-:W-:Y:S01]  /*0770*/  NOP ;  /* 0x0000000000007918 */ /* 0x000fe20000000000 */
[----:B------:R-:W-:-:S02]  /*0780*/  LOP3.LUT R22, R22, R9, RZ, 0xc0, !PT ;  /* 0x0000000916167212 */ /* 0x000fc400078ec0ff */
[----:B------:R-:W-:Y:S01]  /*0790*/  SEL R19, R19, 0x2, P6 ;  /* 0x0000000213137807 */ /* 0x000fe20003000000 */
[----:B-12---:R-:W-:Y:S06]  /*07a0*/  @!P2 BRA `(.L_x_3) ;  /* 0x000000000008a947 */ /* 0x006fec0003800000 */
[----:B0---4-:R-:W-:Y:S01]  /*07b0*/  UCGABAR_ARV ;  /* 0x00000000000079c7 */ /* 0x011fe20008000000 */
[----:B------:R-:W-:Y:S05]  /*07c0*/  BRA `(.L_x_4) ;  /* 0x0000000000047947 */ /* 0x000fea0003800000 */
.L_x_3:
[----:B0---4-:R-:W-:Y:S01]  /*07d0*/  NOP ;  /* 0x0000000000007918 */ /* 0x011fe20000000000 */
.L_x_4:
[----:B------:R-:W0:Y:S01]  /*07e0*/  LDC R2, c[0x0][0x65c] ;  /* 0x00019700ff027b82 */ /* 0x000e220000000800 */
[----:B------:R-:W-:Y:S02]  /*07f0*/  IMAD.U32 R8, RZ, RZ, UR8 ;  /* 0x00000008ff087e24 */ /* 0x000fe4000f8e00ff */
[----:B------:R-:W-:Y:S01]  /*0800*/  IMAD.MOV.U32 R9, RZ, RZ, RZ ;  /* 0x000000ffff097224 */ /* 0x000fe200078e00ff */
[----:B0-----:R-:W-:-:S04]  /*0810*/  ISETP.NE.AND P1, PT, R2, 0x1, PT ;  /* 0x000000010200780c */ /* 0x001fc80003f25270 */
[----:B------:R-:W-:-:S09]  /*0820*/  P2R R5, PR, RZ, 0x2 ;  /* 0x00000002ff057803 */ /* 0x000fd20000000000 */
[----:B------:R-:W0:Y:S01]  /*0830*/  @P1 LDC R17, c[0x0][0x10] ;  /* 0x00000400ff111b82 */ /* 0x000e220000000800 */
[----:B------:R-:W-:Y:S02]  /*0840*/  @P1 IMAD.MOV.U32 R5, RZ, RZ, RZ ;  /* 0x000000ffff051224 */ /* 0x000fe400078e00ff */
[----:B------:R-:W-:-:S05]  /*0850*/  @P1 IMAD.MOV.U32 R13, RZ, RZ, RZ ;  /* 0x000000ffff0d1224 */ /* 0x000fca00078e00ff */
[----:B------:R-:W1:Y:S01]  /*0860*/  @!P1 LDC R11, c[0x0][0xc] ;  /* 0x00000300ff0b9b82 */ /* 0x000e620000000800 */
[----:B0-----:R-:W-:-:S04]  /*0870*/  @P1 IMAD.WIDE.U32 R16, R17, UR8, R4 ;  /* 0x0000000811101c25 */ /* 0x001fc8000f8e0004 */
[----:B------:R-:W-:Y:S02]  /*0880*/  @P1 IMAD.IADD R17, R17, 0x1, R13 ;  /* 0x0000000111111824 */ /* 0x000fe400078e020d */
[----:B-1----:R-:W-:-:S04]  /*0890*/  @!P1 IMAD.WIDE.U32 R8, R4, R11, R8 ;  /* 0x0000000b04089225 */ /* 0x002fc800078e0008 */
[----:B------:R-:W-:Y:S02]  /*08a0*/  @!P1 IMAD.MOV.U32 R16, RZ, RZ, R8 ;  /* 0x000000ffff109224 */ /* 0x000fe400078e0008 */
[----:B------:R-:W-:Y:S01]  /*08b0*/  @!P1 IMAD.MOV.U32 R17, RZ, RZ, R9 ;  /* 0x000000ffff119224 */ /* 0x000fe200078e0009 */
[----:B------:R-:W-:Y:S06]  /*08c0*/  @!P2 BRA `(.L_x_5) ;  /* 0x00000000000ca947 */ /* 0x000fec0003800000 */
[----:B------:R-:W-:Y:S01]  /*08d0*/  UCGABAR_WAIT ;  /* 0x0000000000007dc7 */ /* 0x000fe20008000000 */
[----:B------:R-:W-:Y:S01]  /*08e0*/  CCTL.IVALL ;  /* 0x00000000ff00798f */ /* 0x000fe20002000000 */
[----:B------:R-:W-:Y:S05]  /*08f0*/  BRA `(.L_x_6) ;  /* 0x0000000000047947 */ /* 0x000fea0003800000 */
.L_x_5:
[----:B------:R-:W-:Y:S06]  /*0900*/  BAR.SYNC.DEFER_BLOCKING 0x0 ;  /* 0x0000000000007b1d */ /* 0x000fec0000010000 */
.L_x_6:
[----:B------:R-:W-:Y:S05]  /*0910*/  @!P3 BRA `(.L_x_7) ;  /* 0x0000009c0064b947 */ /* 0x000fea0003800000 */
[----:B------:R-:W-:-:S13]  /*0920*/  ISETP.GT.U32.AND P0, PT, R6, 0x1, PT ;  /* 0x000000010600780c */ /* 0x000fda0003f04070 */
[----:B------:R-:W-:Y:S05]  /*0930*/  @P0 EXIT ;  /* 0x000000000000094d */ /* 0x000fea0003800000 */
[----:B------:R-:W-:Y:S01]  /*0940*/  ULDC.64 UR4, c[0x0][0x650] ;  /* 0x0001940000047ab9 */ /* 0x000fe20000000a00 */
[----:B------:R-:W-:Y:S01]  /*0950*/  PRMT R0, RZ, 0x7610, R0 ;  /* 0x00007610ff007816 */ /* 0x000fe20000000000 */
[----:B------:R-:W-:Y:S01]  /*0960*/  IMAD.MOV.U32 R154, RZ, RZ, -0x1 ;  /* 0xffffffffff9a7424 */ /* 0x000fe200078e00ff */
[----:B------:R-:W-:Y:S01]  /*0970*/  ISETP.GE.U32.AND P0, PT, R16, UR4, PT ;  /* 0x0000000410007c0c */ /* 0x000fe2000bf06070 */
[----:B------:R-:W-:Y:S02]  /*0980*/  IMAD.MOV.U32 R153, RZ, RZ, -0x1 ;  /* 0xffffffffff997424 */ /* 0x000fe400078e00ff */
[----:B------:R-:W-:Y:S01]  /*0990*/  IMAD.MOV.U32 R23, RZ, RZ, -0x1 ;  /* 0xffffffffff177424 */ /* 0x000fe200078e00ff */
[----:B------:R-:W-:-:S13]  /*09a0*/  ISETP.GE.U32.AND.EX P0, PT, R17, UR5, PT, P0 ;  /* 0x0000000511007c0c */ /* 0x000fda000bf06100 */
[----:B------:R-:W-:Y:S05]  /*09b0*/  @P0 BRA `(.L_x_8) ;  /* 0x00000004002c0947 */ /* 0x000fea0003800000 */
[----:B------:R-:W0:Y:S01]  /*09c0*/  LDC.64 R24, c[0x0][0x628] ;  /* 0x00018a00ff187b82 */ /* 0x000e220000000a00 */
[----:B------:R-:W-:Y:S02]  /*09d0*/  IMAD.MOV.U32 R8, RZ, RZ, R16 ;  /* 0x000000ffff087224 */ /* 0x000fe400078e0010 */
[----:B------:R-:W-:-:S05]  /*09e0*/  IMAD.MOV.U32 R9, RZ, RZ, R17 ;  /* 0x000000ffff097224 */ /* 0x000fca00078e0011 */
[----:B------:R-:W1:Y:S08]  /*09f0*/  LDC R0, c[0x0][0x630] ;  /* 0x00018c00ff007b82 */ /* 0x000e700000000800 */
[----:B------:R-:W2:Y:S01]  /*0a00*/  LDC.64 R26, c[0x0][0x620] ;  /* 0x00018800ff1a7b82 */ /* 0x000ea20000000a00 */
[----:B0-----:R-:W-:-:S04]  /*0a10*/  ISETP.NE.U32.AND P0, PT, R24, RZ, PT ;  /* 0x000000ff1800720c */ /* 0x001fc80003f05070 */
[----:B------:R-:W-:-:S13]  /*0a20*/  ISETP.NE.AND.EX P0, PT, R25, RZ, PT, P0 ;  /* 0x000000ff1900720c */ /* 0x000fda0003f05300 */
[----:B-12---:R-:W-:Y:S05]  /*0a30*/  @!P0 BRA `(.L_x_9) ;  /* 0x0000000000288947 */ /* 0x006fea0003800000 */
[----:B------:R-:W0:Y:S02]  /*0a40*/  LDC R13, c[0x0][0x634] ;  /* 0x00018d00ff0d7b82 */ /* 0x000e240000000800 */
[----:B0-----:R-:W-:-:S05]  /*0a50*/  IADD3 R13, P0, R16, R13, RZ ;  /* 0x0000000d100d7210 */ /* 0x001fca0007f1e0ff */
[----:B------:R-:W-:-:S04]  /*0a60*/  IMAD.X R15, RZ, RZ, R17, P0 ;  /* 0x000000ffff0f7224 */ /* 0x000fc800000e0611 */
[----:B------:R-:W-:-:S04]  /*0a70*/  IMAD.WIDE.U32 R8, R15, R24, RZ ;  /* 0x000000180f087225 */ /* 0x000fc800078e00ff */
[----:B------:R-:W-:-:S04]  /*0a80*/  IMAD.WIDE.U32 R10, P0, R13, R25, R8 ;  /* 0x000000190d0a7225 */ /* 0x000fc80007800008 */
[----:B------:R-:W-:-:S04]  /*0a90*/  IMAD.WIDE.U32 R8, R13, R24, RZ ;  /* 0x000000180d087225 */ /* 0x000fc800078e00ff */
[----:B------:R-:W-:Y:S01]  /*0aa0*/  IMAD.X R13, RZ, RZ, RZ, P0 ;  /* 0x000000ffff0d7224 */ /* 0x000fe200000e06ff */
[----:B------:R-:W-:Y:S01]  /*0ab0*/  IADD3 RZ, P0, R9, R10, RZ ;  /* 0x0000000a09ff7210 */ /* 0x000fe20007f1e0ff */
[----:B------:R-:W-:-:S04]  /*0ac0*/  IMAD.MOV.U32 R12, RZ, RZ, R11 ;  /* 0x000000ffff0c7224 */ /* 0x000fc800078e000b */
[----:B------:R-:W-:-:S08]  /*0ad0*/  IMAD.WIDE.U32.X R8, R15, R25, R12, P0 ;  /* 0x000000190f087225 */ /* 0x000fd000000e040c */
.L_x_9:
[----:B------:R-:W0:Y:S01]  /*0ae0*/  LDC.64 R24, c[0x0][0x640] ;  /* 0x00019000ff187b82 */ /* 0x000e220000000a00 */
[--C-:B------:R-:W-:Y:S01]  /*0af0*/  SHF.R.U64 R28, R8, R0, R9.reuse ;  /* 0x00000000081c7219 */ /* 0x100fe20000001209 */
[----:B------:R-:W-:Y:S01]  /*0b00*/  IMAD R30, R7, R20, R4 ;  /* 0x00000014071e7224 */ /* 0x000fe200078e0204 */
[----:B------:R-:W-:Y:S01]  /*0b10*/  SHF.R.U32.HI R0, RZ, R0, R9 ;  /* 0x00000000ff007219 */ /* 0x000fe20000011609 */
[----:B------:R-:W-:Y:S01]  /*0b20*/  IMAD.MOV.U32 R21, RZ, RZ, 0x1 ;  /* 0x00000001ff157424 */ /* 0x000fe200078e00ff */
[----:B------:R-:W-:-:S03]  /*0b30*/  IADD3 R5, P0, RZ, -R28, RZ ;  /* 0x8000001cff057210 */ /* 0x000fc60007f1e0ff */
[----:B------:R-:W1:Y:S02]  /*0b40*/  LDC R6, c[0x0][0x618] ;  /* 0x00018600ff067b82 */ /* 0x000e640000000800 */
[----:B------:R-:W-:-:S04]  /*0b50*/  IMAD.X R9, RZ, RZ, ~R0, P0 ;  /* 0x000000ffff097224 */ /* 0x000fc800000e0e00 */
[-C--:B------:R-:W-:Y:S02]  /*0b60*/  IMAD R0, R9, R26.reuse, RZ ;  /* 0x0000001a09007224 */ /* 0x080fe400078e02ff */
[----:B------:R-:W2:Y:S01]  /*0b70*/  LDC R11, c[0x0][0x608] ;  /* 0x00018200ff0b7b82 */ /* 0x000ea20000000800 */
[----:B------:R-:W-:-:S04]  /*0b80*/  IMAD.WIDE.U32 R8, R5, R26, R16 ;  /* 0x0000001a05087225 */ /* 0x000fc800078e0010 */
[----:B------:R-:W-:-:S03]  /*0b90*/  IMAD R5, R5, R27, R0 ;  /* 0x0000001b05057224 */ /* 0x000fc600078e0200 */
[----:B------:R-:W3:Y:S01]  /*0ba0*/  LDC R12, c[0x0][0x658] ;  /* 0x00019600ff0c7b82 */ /* 0x000ee20000000800 */
[----:B0-----:R-:W-:Y:S01]  /*0bb0*/  ISETP.NE.U32.AND P0, PT, R24, RZ, PT ;  /* 0x000000ff1800720c */ /* 0x001fe20003f05070 */
[----:B------:R-:W-:Y:S02]  /*0bc0*/  IMAD.IADD R5, R9, 0x1, R5 ;  /* 0x0000000109057824 */ /* 0x000fe400078e0205 */
[----:B------:R-:W-:Y:S01]  /*0bd0*/  IMAD.MOV.U32 R9, RZ, RZ, -0x1 ;  /* 0xffffffffff097424 */ /* 0x000fe200078e00ff */
[----:B------:R-:W-:-:S03]  /*0be0*/  ISETP.NE.AND.EX P0, PT, R25, RZ, PT, P0 ;  /* 0x000000ff1900720c */ /* 0x000fc60003f05300 */
[----:B------:R-:W0:Y:S01]  /*0bf0*/  LDC R15, c[0x0][0x600] ;  /* 0x00018000ff0f7b82 */ /* 0x000e220000000800 */
[-CC-:B-1----:R-:W-:Y:S02]  /*0c00*/  SHF.R.U64 R13, R8, R6.reuse, R5.reuse ;  /* 0x00000006080d7219 */ /* 0x182fe40000001205 */
[----:B------:R-:W-:-:S05]  /*0c10*/  SHF.R.U32.HI R0, RZ, R6, R5 ;  /* 0x00000006ff007219 */ /* 0x000fca0000011605 */
[----:B------:R-:W1:Y:S01]  /*0c20*/  LDC R14, c[0x0][0x648] ;  /* 0x00019200ff0e7b82 */ /* 0x000e620000000800 */
[-CC-:B--2---:R-:W-:Y:S02]  /*0c30*/  SHF.R.U64 R27, R13, R11.reuse, R0.reuse ;  /* 0x0000000b0d1b7219 */ /* 0x184fe40000001200 */
[----:B------:R-:W-:-:S05]  /*0c40*/  SHF.R.U32.HI R5, RZ, R11, R0 ;  /* 0x0000000bff057219 */ /* 0x000fca0000011600 */
[----:B------:R-:W2:Y:S01]  /*0c50*/  LDC R26, c[0x0][0x638] ;  /* 0x00018e00ff1a7b82 */ /* 0x000ea20000000800 */
[-CC-:B---3--:R-:W-:Y:S02]  /*0c60*/  SHF.R.U64 R20, R27, R12.reuse, R5.reuse ;  /* 0x0000000c1b147219 */ /* 0x188fe40000001205 */
[-C--:B------:R-:W-:Y:S02]  /*0c70*/  SHF.L.U32 R0, R9, R12.reuse, RZ ;  /* 0x0000000c09007219 */ /* 0x080fe400000006ff */
[----:B------:R-:W-:Y:S01]  /*0c80*/  SHF.R.U32.HI R5, RZ, R12, R5 ;  /* 0x0000000cff057219 */ /* 0x000fe20000011605 */
[----:B------:R-:W-:Y:S01]  /*0c90*/  IMAD.MOV.U32 R4, RZ, RZ, R20 ;  /* 0x000000ffff047224 */ /* 0x000fe200078e0014 */
[----:B------:R-:W-:Y:S01]  /*0ca0*/  LOP3.LUT R10, RZ, R0, RZ, 0x33, !PT ;  /* 0x00000000ff0a7212 */ /* 0x000fe200078e33ff */
[----:B------:R-:W3:Y:S01]  /*0cb0*/  LDC R23, c[0x0][0x610] ;  /* 0x00018400ff177b82 */ /* 0x000ee20000000800 */
[----:B------:R-:W-:Y:S05]  /*0cc0*/  @!P0 BRA `(.L_x_10) ;  /* 0x0000000000288947 */ /* 0x000fea0003800000 */
[----:B------:R-:W4:Y:S02]  /*0cd0*/  LDC R9, c[0x0][0x64c] ;  /* 0x00019300ff097b82 */ /* 0x000f240000000800 */
[----:B----4-:R-:W-:-:S05]  /*0ce0*/  IADD3 R9, P0, R20, R9, RZ ;  /* 0x0000000914097210 */ /* 0x010fca0007f1e0ff */
        /* <DEDUP_REMOVED lines=8> */
.L_x_10:
[----:B-1----:R-:W-:Y:S01]  /*0d70*/  SHF.R.U64 R4, R4, R14, R5 ;  /* 0x0000000e04047219 */ /* 0x002fe20000001205 */
[----:B0-----:R-:W-:Y:S01]  /*0d80*/  VIADD R6, R15, 0xffffffff ;  /* 0xffffffff0f067836 */ /* 0x001fe20000000000 */
[----:B------:R-:W-:Y:S02]  /*0d90*/  SHF.L.U32 R0, R21, R12, RZ ;  /* 0x0000000c15007219 */ /* 0x000fe400000006ff */
[----:B------:R-:W-:Y:S01]  /*0da0*/  LOP3.LUT R5, R27, R10, RZ, 0xc0, !PT ;  /* 0x0000000a1b057212 */ /* 0x000fe200078ec0ff */
[----:B------:R-:W-:Y:S01]  /*0db0*/  IMAD.MOV R7, RZ, RZ, -R4 ;  /* 0x000000ffff077224 */ /* 0x000fe200078e0a04 */
[----:B------:R-:W-:Y:S02]  /*0dc0*/  SEL R3, R3, R30, !P1 ;  /* 0x0000001e03037207 */ /* 0x000fe40004800000 */
[----:B------:R-:W-:Y:S01]  /*0dd0*/  LOP3.LUT R6, R13, R6, RZ, 0xc0, !PT ;  /* 0x000000060d067212 */ /* 0x000fe200078ec0ff */
[----:B------:R-:W-:Y:S02]  /*0de0*/  IMAD R4, R0, R4, R5 ;  /* 0x0000000400047224 */ /* 0x000fe400078e0205 */
[----:B--2---:R-:W-:-:S02]  /*0df0*/  IMAD R0, R7, R26, R20 ;  /* 0x0000001a07007224 */ /* 0x004fc400078e0214 */
[----:B---3--:R-:W-:Y:S02]  /*0e00*/  IMAD R3, R4, R23, R3 ;  /* 0x0000001704037224 */ /* 0x008fe400078e0203 */
[----:B------:R-:W-:Y:S02]  /*0e10*/  IMAD R154, R0, R15, R6 ;  /* 0x0000000f009a7224 */ /* 0x000fe400078e0206 */
[----:B------:R-:W-:Y:S02]  /*0e20*/  IMAD.MOV.U32 R4, RZ, RZ, 0x1 ;  /* 0x00000001ff047424 */ /* 0x000fe400078e00ff */
[----:B------:R-:W-:Y:S01]  /*0e30*/  IMAD.MOV.U32 R23, RZ, RZ, R28 ;  /* 0x000000ffff177224 */ /* 0x000fe200078e001c */
[----:B------:R-:W-:Y:S02]  /*0e40*/  SEL R153, R154, R3, !P1 ;  /* 0x000000039a997207 */ /* 0x000fe40004800000 */
[----:B------:R-:W-:Y:S02]  /*0e50*/  PRMT R0, R4, 0x7610, R0 ;  /* 0x0000761004007816 */ /* 0x000fe40000000000 */
[----:B------:R-:W-:-:S07]  /*0e60*/  SEL R154, R3, R154, !P1 ;  /* 0x0000009a039a7207 */ /* 0x000fce0004800000 */
.L_x_8:
[----:B------:R-:W-:-:S08]  /*0e70*/  NOP ;  /* 0x0000000000007918 */ /* 0x000fd00000000000 */
[----:B------:R-:W0:Y:S02]  /*0e80*/  USETMAXREG.TRY_ALLOC.CTAPOOL UP0, 0xe8 ;  /* 0x000000e8000079c8 */ /* 0x000e240008000600 */
[----:B0-----:R-:W-:-:S13]  /*0e90*/  PLOP3.LUT P0, PT, PT, PT, UP0, 0x80, 0x0 ;  /* 0x000000000000781c */ /* 0x001fda0003f0f008 */
[----:B------:R-:W-:Y:S05]  /*0ea0*/  @!P0 BRA `(.L_x_8) ;  /* 0xfffffffc00f08947 */ /* 0x000fea000383ffff */
[----:B------:R-:W-:Y:S01]  /*0eb0*/  ULDC.64 UR4, c[0x0][0x598] ;  /* 0x0001660000047ab9 */ /* 0x000fe20000000a00 */
[----:B------:R-:W-:Y:S01]  /*0ec0*/  ULDC.64 UR36, c[0x0][0x208] ;  /* 0x0000820000247ab9 */ /* 0x000fe20000000a00 */
[----:B------:R-:W-:-:S04]  /*0ed0*/  ISETP.NE.U32.AND P0, PT, RZ, UR4, PT ;  /* 0x00000004ff007c0c */ /* 0x000fc8000bf05070 */
[----:B------:R-:W-:-:S13]  /*0ee0*/  ISETP.NE.AND.EX P0, PT, RZ, UR5, PT, P0 ;  /* 0x00000005ff007c0c */ /* 0x000fda000bf05300 */
[----:B------:R-:W-:Y:S05]  /*0ef0*/  @!P0 BRA `(.L_x_11) ;  /* 0x00000000001c8947 */ /* 0x000fea0003800000 */
[----:B------:R-:W0:Y:S02]  /*0f00*/  LDC.64 R4, c[0x0][0x598] ;  /* 0x00016600ff047b82 */ /* 0x000e240000000a00 */
[----:B0-----:R-:W2:Y:S02]  /*0f10*/  LDG.E.64 R4, desc[UR36][R4.64] ;  /* 0x0000002404047981 */ /* 0x001ea4000c1e1b00 */
[----:B--2---:R-:W-:-:S04]  /*0f20*/  ISETP.NE.U32.AND P0, PT, R4, RZ, PT ;  /* 0x000000ff0400720c */ /* 0x004fc80003f05070 */
[----:B------:R-:W-:-:S13]  /*0f30*/  ISETP.NE.AND.EX P0, PT, R5, RZ, PT, P0 ;  /* 0x000000ff0500720c */ /* 0x000fda0003f05300 */
[----:B------:R-:W-:Y:S05]  /*0f40*/  @!P0 BRA `(.L_x_11) ;  /* 0x0000000000088947 */ /* 0x000fea0003800000 */
[----:B------:R0:W5:Y:S01]  /*0f50*/  LD.E R155, desc[UR36][R4.64] ;  /* 0x00000024049b7980 */ /* 0x000162000c101900 */
[----:B------:R-:W-:Y:S05]  /*0f60*/  BRA `(.L_x_12) ;  /* 0x0000000000247947 */ /* 0x000fea0003800000 */
.L_x_11:
[----:B------:R-:W-:Y:S02]  /*0f70*/  ULDC.64 UR4, c[0x0][0x588] ;  /* 0x0001620000047ab9 */ /* 0x000fe40000000a00 */
[----:B------:R-:W-:-:S04]  /*0f80*/  ISETP.NE.U32.AND P0, PT, RZ, UR4, PT ;  /* 0x00000004ff007c0c */ /* 0x000fc8000bf05070 */
[----:B------:R-:W-:-:S13]  /*0f90*/  ISETP.NE.AND.EX P0, PT, RZ, UR5, PT, P0 ;  /* 0x00000005ff007c0c */ /* 0x000fda000bf05300 */
[----:B------:R-:W-:Y:S05]  /*0fa0*/  @!P0 BRA `(.L_x_13) ;  /* 0x00000000000c8947 */ /* 0x000fea0003800000 */
[----:B------:R-:W0:Y:S02]  /*0fb0*/  LDC.64 R4, c[0x0][0x588] ;  /* 0x00016200ff047b82 */ /* 0x000e240000000a00 */
[----:B0-----:R1:W5:Y:S01]  /*0fc0*/  LDG.E R155, desc[UR36][R4.64] ;  /* 0x00000024049b7981 */ /* 0x001362000c1e1900 */
[----:B------:R-:W-:Y:S05]  /*0fd0*/  BRA `(.L_x_12) ;  /* 0x0000000000087947 */ /* 0x000fea0003800000 */
.L_x_13:
[----:B------:R-:W-:Y:S02]  /*0fe0*/  ULDC UR4, c[0x0][0x580] ;  /* 0x0001600000047ab9 */ /* 0x000fe40000000800 */
[----:B------:R-:W-:-:S07]  /*0ff0*/  IMAD.U32 R155, RZ, RZ, UR4 ;  /* 0x00000004ff9b7e24 */ /* 0x000fce000f8e00ff */
.L_x_12:
[----:B------:R-:W-:Y:S02]  /*1000*/  ULDC.64 UR4, c[0x0][0x5a0] ;  /* 0x0001680000047ab9 */ /* 0x000fe40000000a00 */
[----:B------:R-:W-:-:S04]  /*1010*/  ISETP.NE.U32.AND P0, PT, RZ, UR4, PT ;  /* 0x00000004ff007c0c */ /* 0x000fc8000bf05070 */
[----:B------:R-:W-:-:S13]  /*1020*/  ISETP.NE.AND.EX P0, PT, RZ, UR5, PT, P0 ;  /* 0x00000005ff007c0c */ /* 0x000fda000bf05300 */
[----:B------:R-:W-:Y:S05]  /*1030*/  @!P0 BRA `(.L_x_14) ;  /* 0x00000000001c8947 */ /* 0x000fea0003800000 */
[----:B01----:R-:W0:Y:S02]  /*1040*/  LDC.64 R4, c[0x0][0x5a0] ;  /* 0x00016800ff047b82 */ /* 0x003e240000000a00 */
[----:B0-----:R-:W2:Y:S02]  /*1050*/  LDG.E.64 R4, desc[UR36][R4.64] ;  /* 0x0000002404047981 */ /* 0x001ea4000c1e1b00 */
[----:B--2---:R-:W-:-:S04]  /*1060*/  ISETP.NE.U32.AND P0, PT, R4, RZ, PT ;  /* 0x000000ff0400720c */ /* 0x004fc80003f05070 */
[----:B------:R-:W-:-:S13]  /*1070*/  ISETP.NE.AND.EX P0, PT, R5, RZ, PT, P0 ;  /* 0x000000ff0500720c */ /* 0x000fda0003f05300 */
[----:B------:R-:W-:Y:S05]  /*1080*/  @!P0 BRA `(.L_x_14) ;  /* 0x0000000000088947 */ /* 0x000fea0003800000 */
[----:B------:R0:W5:Y:S01]  /*1090*/  LD.E R156, desc[UR36][R4.64] ;  /* 0x00000024049c7980 */ /* 0x000162000c101900 */
[----:B------:R-:W-:Y:S05]  /*10a0*/  BRA `(.L_x_15) ;  /* 0x0000000000247947 */ /* 0x000fea0003800000 */
.L_x_14:
[----:B------:R-:W-:Y:S02]  /*10b0*/  ULDC.64 UR4, c[0x0][0x590] ;  /* 0x0001640000047ab9 */ /* 0x000fe40000000a00 */
[----:B------:R-:W-:-:S04]  /*10c0*/  ISETP.NE.U32.AND P0, PT, RZ, UR4, PT ;  /* 0x00000004ff007c0c */ /* 0x000fc8000bf05070 */
[----:B------:R-:W-:-:S13]  /*10d0*/  ISETP.NE.AND.EX P0, PT, RZ, UR5, PT, P0 ;  /* 0x00000005ff007c0c */ /* 0x000fda000bf05300 */
[----:B------:R-:W-:Y:S05]  /*10e0*/  @!P0 BRA `(.L_x_16) ;  /* 0x00000000000c8947 */ /* 0x000fea0003800000 */
[----:B------:R-:W2:Y:S02]  /*10f0*/  LDC.64 R156, c[0x0][0x590] ;  /* 0x00016400ff9c7b82 */ /* 0x000ea40000000a00 */
[----:B--2---:R2:W5:Y:S01]  /*1100*/  LDG.E R156, desc[UR36][R156.64] ;  /* 0x000000249c9c7981 */ /* 0x004562000c1e1900 */
[----:B------:R-:W-:Y:S05]  /*1110*/  BRA `(.L_x_15) ;  /* 0x0000000000087947 */ /* 0x000fea0003800000 */
.L_x_16:
[----:B------:R-:W-:Y:S02]  /*1120*/  ULDC UR4, c[0x0][0x584] ;  /* 0x0001610000047ab9 */ /* 0x000fe40000000800 */
[----:B------:R-:W-:-:S07]  /*1130*/  IMAD.U32 R156, RZ, RZ, UR4 ;  /* 0x00000004ff9c7e24 */ /* 0x000fce000f8e00ff */
.L_x_15:
[----:B------:R-:W-:-:S13]  /*1140*/  LOP3.LUT P0, RZ, R0, 0xff, RZ, 0xc0, !PT ;  /* 0x000000ff00ff7812 */ /* 0x000fda000780c0ff */
[----:B------:R-:W-:Y:S05]  /*1150*/  @!P0 EXIT ;  /* 0x000000000000894d */ /* 0x000fea0003800000 */
[----:B------:R-:W-:Y:S01]  /*1160*/  ULDC UR4, c[0x0][0x28c] ;  /* 0x0000a30000047ab9 */ /* 0x000fe20000000800 */
[----:B--2---:R-:W-:Y:S01]  /*1170*/  LOP3.LUT R157, R19, 0x1, RZ, 0xfc, !PT ;  /* 0x00000001139d7812 */ /* 0x004fe200078efcff */
[----:B------:R-:W-:Y:S01]  /*1180*/  UIADD3 UR4, UR4, 0x7f, URZ ;  /* 0x0000007f04047890 */ /* 0x000fe2000fffe03f */
[----:B------:R-:W-:Y:S01]  /*1190*/  UMOV UR38, URZ ;  /* 0x0000003f00267c82 */ /* 0x000fe20008000000 */
[----:B------:R-:W-:Y:S02]  /*11a0*/  UMOV UR39, URZ ;  /* 0x0000003f00277c82 */ /* 0x000fe40008000000 */
[----:B------:R-:W-:-:S04]  /*11b0*/  USHF.R.S32.HI UR5, URZ, 0x1f, UR4 ;  /* 0x0000001f3f057899 */ /* 0x000fc80008011404 */
[----:B------:R-:W-:-:S04]  /*11c0*/  ULEA.HI UR5, UR5, UR4, URZ, 0x7 ;  /* 0x0000000405057291 */ /* 0x000fc8000f8f383f */
[----:B------:R-:W-:-:S12]  /*11d0*/  USHF.R.S32.HI UR40, URZ, 0x7, UR5 ;  /* 0x000000073f287899 */ /* 0x000fd80008011405 */
.L_x_290:
[----:B------:R-:W-:Y:S01]  /*11e0*/  LOP3.LUT R0, R18, 0x80, RZ, 0xc0, !PT ;  /* 0x0000008012007812 */ /* 0x000fe200078ec0ff */
[----:B--2---:R-:W2:Y:S01]  /*11f0*/  S2UR UR7, SR_CgaCtaId ;  /* 0x00000000000779c3 */ /* 0x004ea20000008800 */
[----:B------:R-:W-:Y:S02]  /*1200*/  UMOV UR6, 0x400 ;  /* 0x0000040000067882 */ /* 0x000fe40000000000 */
[----:B------:R-:W-:-:S06]  /*1210*/  SHF.R.U32.HI R0, RZ, 0x7, R0 ;  /* 0x00000007ff007819 */ /* 0x000fcc0000011600 */
[----:B---3--:R-:W3:Y:S01]  /*1220*/  SHFL.IDX PT, R0, R0, RZ, 0x1f ;  /* 0x00001fff00007589 */ /* 0x008ee200000e0000 */
[----:B--2---:R-:W-:Y:S01]  /*1230*/  ULEA UR6, UR7, UR6, 0x18 ;  /* 0x0000000607067291 */ /* 0x004fe2000f8ec03f */
[----:B---3--:R-:W-:-:S13]  /*1240*/  R2UR UR4, R0 ;  /* 0x00000000000472ca */ /* 0x008fda00000e0000 */
[----:B------:R-:W-:-:S04]  /*1250*/  ULEA.HI UR5, UR4, UR4, URZ, 0x1 ;  /* 0x0000000404057291 */ /* 0x000fc8000f8f083f */
[----:B------:R-:W-:-:S04]  /*1260*/  ULOP3.LUT UR5, UR5, 0x7fffe, URZ, 0xc0, !UPT ;  /* 0x0007fffe05057892 */ /* 0x000fc8000f8ec03f */
[----:B------:R-:W-:-:S03]  /*1270*/  UIADD3 UR5, UR4, -UR5, URZ ;  /* 0x8000000504057290 */ /* 0x000fc6000fffe03f */
[----:B------:R-:W-:Y:S01]  /*1280*/  ULDC UR4, c[0x0][0x28c] ;  /* 0x0000a30000047ab9 */ /* 0x000fe20000000800 */
[----:B------:R-:W-:Y:S01]  /*1290*/  ULEA UR5, UR5, UR6, 0xd ;  /* 0x0000000605057291 */ /* 0x000fe2000f8e683f */
[----:B------:R-:W-:-:S03]  /*12a0*/  ISETP.LT.AND P0, PT, RZ, UR4, PT ;  /* 0x00000004ff007c0c */ /* 0x000fc6000bf01270 */
[----:B------:R-:W-:-:S04]  /*12b0*/  UIADD3 UR5, UR5, 0x100, URZ ;  /* 0x0000010005057890 */ /* 0x000fc8000fffe03f */
[----:B------:R-:W-:-:S04]  /*12c0*/  USHF.R.U32.HI UR5, URZ, 0x4, UR5 ;  /* 0x000000043f057899 */ /* 0x000fc80008011605 */
[----:B------:R-:W-:Y:S02]  /*12d0*/  ULOP3.LUT UR41, UR5, 0x3fff, URZ, 0xc0, !UPT ;  /* 0x00003fff05297892 */ /* 0x000fe4000f8ec03f */
[----:B-1--45:R-:W-:Y:S10]  /*12e0*/  @P0 BRA `(.L_x_17) ;  /* 0x0000000000400947 */ /* 0x032ff40003800000 */
[----:B------:R-:W-:Y:S01]  /*12f0*/  MOV R0, 0x0 ;  /* 0x0000000000007802 */ /* 0x000fe20000000f00 */
[----:B------:R-:W-:Y:S01]  /*1300*/  ULDC.64 UR4, c[0x4][0x68] ;  /* 0x01001a0000047ab9 */ /* 0x000fe20000000a00 */
[----:B------:R-:W-:Y:S01]  /*1310*/  ULDC.64 UR6, c[0x4][0x8] ;  /* 0x0100020000067ab9 */ /* 0x000fe20000000a00 */
[----:B01----:R-:W-:Y:S01]  /*1320*/  IMAD.U32 R4, RZ, RZ, UR4 ;  /* 0x00000004ff047e24 */ /* 0x003fe2000f8e00ff */
[----:B------:R0:W1:Y:S01]  /*1330*/  LDC.64 R14, c[0x4][R0] ;  /* 0x01000000000e7b82 */ /* 0x0000620000000a00 */
[----:B------:R-:W-:Y:S01]  /*1340*/  IMAD.U32 R5, RZ, RZ, UR5 ;  /* 0x00000005ff057e24 */ /* 0x000fe2000f8e00ff */
[----:B------:R-:W-:Y:S01]  /*1350*/  ULDC.64 UR4, c[0x4][0x70] ;  /* 0x01001c0000047ab9 */ /* 0x000fe20000000a00 */
[----:B------:R-:W-:Y:S02]  /*1360*/  IMAD.U32 R10, RZ, RZ, UR6 ;  /* 0x00000006ff0a7e24 */ /* 0x000fe4000f8e00ff */
[----:B------:R-:W-:Y:S02]  /*1370*/  IMAD.U32 R6, RZ, RZ, UR4 ;  /* 0x00000004ff067e24 */ /* 0x000fe4000f8e00ff */
[----:B------:R-:W-:-:S02]  /*1380*/  IMAD.U32 R7, RZ, RZ, UR5 ;  /* 0x00000005ff077e24 */ /* 0x000fc4000f8e00ff */
[----:B------:R-:W-:Y:S02]  /*1390*/  IMAD.U32 R11, RZ, RZ, UR7 ;  /* 0x00000007ff0b7e24 */ /* 0x000fe4000f8e00ff */
[----:B------:R-:W-:Y:S02]  /*13a0*/  IMAD.MOV.U32 R8, RZ, RZ, 0x1e1 ;  /* 0x000001e1ff087424 */ /* 0x000fe400078e00ff */
[----:B------:R-:W-:Y:S02]  /*13b0*/  IMAD.MOV.U32 R12, RZ, RZ, 0x1 ;  /* 0x00000001ff0c7424 */ /* 0x000fe400078e00ff */
[----:B0-----:R-:W-:-:S07]  /*13c0*/  IMAD.MOV.U32 R13, RZ, RZ, RZ ;  /* 0x000000ffff0d7224 */ /* 0x001fce00078e00ff */
[----:B------:R-:W-:-:S07]  /*13d0*/  LEPC R20, `(.L_x_17) ;  /* 0x000000001014794e */ /* 0x000fce0000000000 */
[----:B-1---5:R-:W-:Y:S05]  /*13e0*/  CALL.ABS.NOINC R14 ;  /* 0x000000000e007343 */ /* 0x022fea0003c00000 */
.L_x_17:
[----:B------:R-:W-:-:S13]  /*13f0*/  ISETP.NE.AND P0, PT, R157, 0x3, PT ;  /* 0x000000039d00780c */ /* 0x000fda0003f05270 */
[----:B------:R-:W-:Y:S05]  /*1400*/  @!P0 BRA `(.L_x_18) ;  /* 0x0000000000048947 */ /* 0x000fea0003800000 */
[----:B------:R-:W-:Y:S01]  /*1410*/  BPT.TRAP 0x1 ;  /* 0x000000040000795c */ /* 0x000fe20000300000 */
.L_x_18:
[----:B------:R-:W2:Y:S01]  /*1420*/  S2UR UR5, SR_CgaCtaId ;  /* 0x00000000000579c3 */ /* 0x000ea20000008800 */
[----:B------:R-:W-:Y:S01]  /*1430*/  UMOV UR4, 0x400 ;  /* 0x0000040000047882 */ /* 0x000fe20000000000 */
[----:B------:R-:W-:Y:S02]  /*1440*/  IMAD.U32 R0, RZ, RZ, UR38 ;  /* 0x00000026ff007e24 */ /* 0x000fe4000f8e00ff */
[----:B------:R-:W-:-:S03]  /*1450*/  IMAD.U32 R3, RZ, RZ, UR39 ;  /* 0x00000027ff037e24 */ /* 0x000fc6000f8e00ff */
[----:B------:R-:W-:Y:S01]  /*1460*/  SHF.L.U32 R0, R0, 0x1f, RZ ;  /* 0x0000001f00007819 */ /* 0x000fe200000006ff */
[----:B--2---:R-:W-:-:S06]  /*1470*/  ULEA UR4, UR5, UR4, 0x18 ;  /* 0x0000000405047291 */ /* 0x004fcc000f8ec03f */
[----:B------:R-:W-:-:S04]  /*1480*/  IMAD.U32 R6, RZ, RZ, UR4 ;  /* 0x00000004ff067e24 */ /* 0x000fc8000f8e00ff */
[----:B------:R-:W-:-:S04]  /*1490*/  IMAD R3, R3, 0x8, R6 ;  /* 0x0000000803037824 */ /* 0x000fc800078e0206 */
[----:B------:R2:W3:Y:S01]  /*14a0*/  SYNCS.PHASECHK.TRANS64.TRYWAIT P1, [R3+URZ], R0 ;  /* 0x00000000030075a7 */ /* 0x0004e2000802017f */
[----:B------:R-:W-:Y:S05]  /*14b0*/  @!P0 BRA `(.L_x_19) ;  /* 0x0000000000048947 */ /* 0x000fea0003800000 */
[----:B------:R-:W-:Y:S01]  /*14c0*/  BPT.TRAP 0x1 ;  /* 0x000000040000795c */ /* 0x000fe20000300000 */
.L_x_19:
[----:B---3--:R-:W-:Y:S05]  /*14d0*/  @P1 BRA `(.L_x_20) ;  /* 0x0000000000081947 */ /* 0x008fea0003800000 */
[----:B------:R-:W3:Y:S02]  /*14e0*/  SYNCS.PHASECHK.TRANS64.TRYWAIT P1, [R3+URZ], R0 ;  /* 0x00000000030075a7 */ /* 0x000ee4000802017f */
[----:B---3--:R-:W-:Y:S05]  /*14f0*/  @!P1 BRA `(.L_x_21) ;  /* 0x000000a800149947 */ /* 0x008fea0003800000 */
.L_x_20:
[----:B------:R-:W-:-:S04]  /*1500*/  UISETP.LT.AND UP0, UPT, UR40, 0x1, UPT ;  /* 0x000000012800788c */ /* 0x000fc8000bf01270 */
[----:B------:R-:W-:-:S06]  /*1510*/  USEL UR4, UR40, 0x1, UP0 ;  /* 0x0000000128047887 */ /* 0x000fcc0008000000 */
[----:B--23--:R-:W-:Y:S01]  /*1520*/  IMAD.U32 R0, RZ, RZ, UR4 ;  /* 0x00000004ff007e24 */ /* 0x00cfe2000f8e00ff */
[----:B------:R-:W-:Y:S05]  /*1530*/  WARPSYNC.ALL ;  /* 0x0000000000007948 */ /* 0x000fea0003800000 */
[----:B------:R-:W-:-:S04]  /*1540*/  IADD3 R0, -R0, UR40, RZ ;  /* 0x0000002800007c10 */ /* 0x000fc8000fffe1ff */
[----:B------:R-:W-:Y:S02]  /*1550*/  ISETP.GE.AND P1, PT, R0, 0x1, PT ;  /* 0x000000010000780c */ /* 0x000fe40003f26270 */
[----:B------:R-:W-:Y:S01]  /*1560*/  R2UR UR4, R6 ;  /* 0x00000000060472ca */ /* 0x000fe200000e0000 */
[----:B------:R-:W-:Y:S01]  /*1570*/  WARPGROUP.ARRIVE ;  /* 0x00000000000079c5 */ /* 0x000fe20000000000 */
[----:B------:R-:W-:Y:S01]  /*1580*/  UMOV UR9, 0x40000040 ;  /* 0x4000004000097882 */ /* 0x000fe20000000000 */
[----:B------:R-:W-:-:S10]  /*1590*/  UMOV UR11, 0x40000040 ;  /* 0x40000040000b7882 */ /* 0x000fd40000000000 */
[----:B------:R-:W-:-:S04]  /*15a0*/  UIADD3 UR4, UR4, 0x10100, URZ ;  /* 0x0001010004047890 */ /* 0x000fc8000fffe03f */
[----:B------:R-:W-:-:S04]  /*15b0*/  USHF.R.U32.HI UR4, URZ, 0x4, UR4 ;  /* 0x000000043f047899 */ /* 0x000fc80008011604 */
[----:B------:R-:W-:Y:S02]  /*15c0*/  ULOP3.LUT UR5, UR4, 0x3fff, URZ, 0xc0, !UPT ;  /* 0x00003fff04057892 */ /* 0x000fe4000f8ec03f */
[----:B------:R-:W-:Y:S02]  /*15d0*/  ULOP3.LUT UR4, UR41, 0x10000, URZ, 0xfc, !UPT ;  /* 0x0001000029047892 */ /* 0x000fe4000f8efc3f */
[----:B------:R-:W-:Y:S02]  /*15e0*/  ULOP3.LUT UR5, UR5, 0x10000, URZ, 0xfc, !UPT ;  /* 0x0001000005057892 */ /* 0x000fe4000f8efc3f */
[----:B------:R-:W-:Y:S02]  /*15f0*/  ULEA UR6, UR39, UR4, 0xb ;  /* 0x0000000427067291 */ /* 0x000fe4000f8e583f */
[----:B------:R-:W-:-:S05]  /*1600*/  ULEA UR7, UR39, UR5, 0xc ;  /* 0x0000000527077291 */ /* 0x000fca000f8e603f */
[----:B------:R-:W-:Y:S02]  /*1610*/  UMOV UR8, UR6 ;  /* 0x0000000600087c82 */ /* 0x000fe40008000000 */
[----:B------:R-:W-:Y:S02]  /*1620*/  UMOV UR10, UR7 ;  /* 0x00000007000a7c82 */ /* 0x000fe40008000000 */
[----:B------:R-:W-:Y:S01]  /*1630*/  HGMMA.64x256x16.F32 R24, gdesc[UR8], RZ, !UPT, gsb0 ;  /* 0x03e00000081879f0 */ /* 0x000fe2000c0008ff */
[----:B------:R-:W-:Y:S02]  /*1640*/  UIADD3 UR8, UR6, 0x2, URZ ;  /* 0x0000000206087890 */ /* 0x000fe4000fffe03f */
[----:B------:R-:W-:Y:S01]  /*1650*/  UIADD3 UR10, UR7, 0x2, URZ ;  /* 0x00000002070a7890 */ /* 0x000fe2000fffe03f */
[----:B------:R-:W-:Y:S01]  /*1660*/  UMOV UR9, 0x40000040 ;  /* 0x4000004000097882 */ /* 0x000fe20000000000 */
[----:B------:R-:W-:Y:S01]  /*1670*/  UMOV UR11, 0x40000040 ;  /* 0x40000040000b7882 */ /* 0x000fe20000000000 */
[----:B------:R-:W-:-:S02]  /*1680*/  WARPGROUP.DEPBAR.LE gsb0, 0x0 ;  /* 0x00008000000079c5 */ /* 0x000fc40000010000 */
[----:B------:R-:W-:-:S15]  /*1690*/  WARPGROUP.ARRIVE ;  /* 0x00000000000079c5 */ /* 0x000fde0000000000 */
[----:B------:R-:W-:-:S05]  /*16a0*/  NOP ;  /* 0x0000000000007918 */ /* 0x000fca0000000000 */
[----:B------:R-:W-:Y:S01]  /*16b0*/  HGMMA.64x256x16.F32 R24, gdesc[UR8], R24, gsb0 ;  /* 0x03e00000081879f0 */ /* 0x000fe20008000818 */
[----:B------:R-:W-:Y:S02]  /*16c0*/  UIADD3 UR8, UR6, 0x4, URZ ;  /* 0x0000000406087890 */ /* 0x000fe4000fffe03f */
[----:B------:R-:W-:Y:S01]  /*16d0*/  UIADD3 UR10, UR7, 0x4, URZ ;  /* 0x00000004070a7890 */ /* 0x000fe2000fffe03f */
[----:B------:R-:W-:Y:S01]  /*16e0*/  UMOV UR9, 0x40000040 ;  /* 0x4000004000097882 */ /* 0x000fe20000000000 */
[----:B------:R-:W-:Y:S01]  /*16f0*/  UMOV UR11, 0x40000040 ;  /* 0x40000040000b7882 */ /* 0x000fe20000000000 */
[----:B------:R-:W-:Y:S02]  /*1700*/  WARPGROUP.DEPBAR.LE gsb0, 0x0 ;  /* 0x00008000000079c5 */ /* 0x000fe40000010000 */
        /* <DEDUP_REMOVED lines=42> */
[----:B------:R-:W-:Y:S03]  /*19b0*/  HGMMA.64x256x16.F32 R24, gdesc[UR8], R24, gsb0 ;  /* 0x03e00000081879f0 */ /* 0x000fe60008000818 */
[----:B------:R-:W-:Y:S02]  /*19c0*/  WARPGROUP.DEPBAR.LE gsb0, 0x0 ;  /* 0x00008000000079c5 */ /* 0x000fe40000010000 */
[----:B------:R-:W-:Y:S05]  /*19d0*/  @!P1 BRA `(.L_x_22) ;  /* 0x0000000400b09947 */ /* 0x000fea0003800000 */
[----:B------:R-:W-:Y:S02]  /*19e0*/  UIADD3 UR6, UR39, 0x1, URZ ;  /* 0x0000000127067890 */ /* 0x000fe4000fffe03f */
[----:B------:R-:W-:Y:S02]  /*19f0*/  IMAD.U32 R3, RZ, RZ, UR39 ;  /* 0x00000027ff037e24 */ /* 0x000fe4000f8e00ff */
[----:B------:R-:W-:-:S04]  /*1a00*/  UISETP.NE.AND UP0, UPT, UR6, 0x2, UPT ;  /* 0x000000020600788c */ /* 0x000fc8000bf05270 */
[----:B------:R-:W-:Y:S02]  /*1a10*/  USEL UR7, URZ, 0x1, UP0 ;  /* 0x000000013f077887 */ /* 0x000fe40008000000 */
[----:B------:R-:W-:Y:S02]  /*1a20*/  USEL UR6, UR6, URZ, UP0 ;  /* 0x0000003f06067287 */ /* 0x000fe40008000000 */
[----:B------:R-:W-:-:S06]  /*1a30*/  ULOP3.LUT UR7, UR38, UR7, URZ, 0x3c, !UPT ;  /* 0x0000000726077292 */ /* 0x000fcc000f8e3c3f */
[----:B------:R-:W-:-:S07]  /*1a40*/  IMAD.U32 R7, RZ, RZ, UR7 ;  /* 0x00000007ff077e24 */ /* 0x000fce000f8e00ff */
.L_x_29:
[----:B------:R-:W-:Y:S05]  /*1a50*/  @!P0 BRA `(.L_x_23) ;  /* 0x0000000000048947 */ /* 0x000fea0003800000 */
[----:B------:R-:W-:Y:S01]  /*1a60*/  BPT.TRAP 0x1 ;  /* 0x000000040000795c */ /* 0x000fe20000300000 */
.L_x_23:
[----:B------:R-:W2:Y:S01]  /*1a70*/  S2UR UR8, SR_CgaCtaId ;  /* 0x00000000000879c3 */ /* 0x000ea20000008800 */
[----:B------:R-:W-:Y:S01]  /*1a80*/  UMOV UR7, 0x400 ;  /* 0x0000040000077882 */ /* 0x000fe20000000000 */
[----:B01----:R-:W-:Y:S01]  /*1a90*/  IMAD.U32 R5, RZ, RZ, UR6 ;  /* 0x00000006ff057e24 */ /* 0x003fe2000f8e00ff */
[----:B------:R-:W-:Y:S01]  /*1aa0*/  SHF.L.U32 R4, R7, 0x1f, RZ ;  /* 0x0000001f07047819 */ /* 0x000fe200000006ff */
[----:B--2---:R-:W-:-:S06]  /*1ab0*/  ULEA UR7, UR8, UR7, 0x18 ;  /* 0x0000000708077291 */ /* 0x004fcc000f8ec03f */
[----:B------:R-:W-:-:S04]  /*1ac0*/  IMAD.U32 R6, RZ, RZ, UR7 ;  /* 0x00000007ff067e24 */ /* 0x000fc8000f8e00ff */
[----:B------:R-:W-:-:S04]  /*1ad0*/  IMAD R5, R5, 0x8, R6 ;  /* 0x0000000805057824 */ /* 0x000fc800078e0206 */
[----:B------:R0:W1:Y:S01]  /*1ae0*/  SYNCS.PHASECHK.TRANS64.TRYWAIT P1, [R5+URZ], R4 ;  /* 0x00000004050075a7 */ /* 0x000062000802017f */
[----:B------:R-:W-:Y:S05]  /*1af0*/  @!P0 BRA `(.L_x_24) ;  /* 0x0000000000048947 */ /* 0x000fea0003800000 */
[----:B------:R-:W-:Y:S01]  /*1b00*/  BPT.TRAP 0x1 ;  /* 0x000000040000795c */ /* 0x000fe20000300000 */
.L_x_24:
[----:B-1----:R-:W-:Y:S05]  /*1b10*/  @P1 BRA `(.L_x_25) ;  /* 0x0000000000081947 */ /* 0x002fea0003800000 */
[----:B------:R-:W1:Y:S02]  /*1b20*/  SYNCS.PHASECHK.TRANS64.TRYWAIT P1, [R5+URZ], R4 ;  /* 0x00000004050075a7 */ /* 0x000e64000802017f */
[----:B-1----:R-:W-:Y:S05]  /*1b30*/  @!P1 BRA `(.L_x_26) ;  /* 0x000000a000989947 */ /* 0x002fea0003800000 */
.L_x_25:
[----:B------:R-:W-:Y:S01]  /*1b40*/  ULEA UR7, UR6, UR4, 0xb ;  /* 0x0000000406077291 */ /* 0x000fe2000f8e583f */
[----:B------:R-:W-:Y:S01]  /*1b50*/  WARPGROUP.ARRIVE ;  /* 0x00000000000079c5 */ /* 0x000fe20000000000 */
[----:B------:R-:W-:Y:S01]  /*1b60*/  ULEA UR12, UR6, UR5, 0xc ;  /* 0x00000005060c7291 */ /* 0x000fe2000f8e603f */
[----:B------:R-:W-:Y:S01]  /*1b70*/  UMOV UR9, 0x40000040 ;  /* 0x4000004000097882 */ /* 0x000fe20000000000 */
[----:B------:R-:W-:-:S03]  /*1b80*/  UMOV UR11, 0x40000040 ;  /* 0x40000040000b7882 */ /* 0x000fc60000000000 */
[----:B------:R-:W-:Y:S02]  /*1b90*/  UMOV UR8, UR7 ;  /* 0x0000000700087c82 */ /* 0x000fe40008000000 */
[----:B------:R-:W-:Y:S02]  /*1ba0*/  UMOV UR10, UR12 ;  /* 0x0000000c000a7c82 */ /* 0x000fe40008000000 */
[----:B------:R-:W-:Y:S01]  /*1bb0*/  HGMMA.64x256x16.F32 R24, gdesc[UR8], R24, gsb0 ;  /* 0x03e00000081879f0 */ /* 0x000fe20008000818 */
        /* <DEDUP_REMOVED lines=58> */
[----:B------:R-:W-:Y:S01]  /*1f60*/  BPT.TRAP 0x1 ;  /* 0x000000040000795c */ /* 0x000fe20000300000 */
.L_x_27:
[----:B------:R-:W-:-:S13]  /*1f70*/  ISETP.NE.AND P1, PT, R22, RZ, PT ;  /* 0x000000ff1600720c */ /* 0x000fda0003f25270 */
[----:B01----:R-:W-:-:S04]  /*1f80*/  @P1 IMAD R4, R3, 0x8, R6 ;  /* 0x0000000803041824 */ /* 0x003fc800078e0206 */
[----:B------:R-:W-:-:S05]  /*1f90*/  @P1 VIADD R5, R4, 0x10 ;  /* 0x0000001004051836 */ /* 0x000fca0000000000 */
[----:B------:R-:W-:-:S04]  /*1fa0*/  @P1 PRMT R5, R152, 0x654, R5 ;  /* 0x0000065498051816 */ /* 0x000fc80000000005 */
[----:B------:R0:W-:Y:S01]  /*1fb0*/  @P1 SYNCS.ARRIVE.TRANS64.RED.A1T0 RZ, [R5+URZ], RZ ;  /* 0x000000ff05ff19a7 */ /* 0x0001e2000810043f */
[----:B------:R-:W-:-:S13]  /*1fc0*/  ISETP.GT.U32.AND P1, PT, R19, 0x1, PT ;  /* 0x000000011300780c */ /* 0x000fda0003f24070 */
[----:B0-----:R-:W-:Y:S05]  /*1fd0*/  @P1 BRA `(.L_x_28) ;  /* 0x0000000000041947 */ /* 0x001fea0003800000 */
[----:B------:R-:W-:Y:S01]  /*1fe0*/  BPT.TRAP 0x1 ;  /* 0x000000040000795c */ /* 0x000fe20000300000 */
.L_x_28:
[----:B------:R-:W-:Y:S01]  /*1ff0*/  UIADD3 UR6, UR6, 0x1, URZ ;  /* 0x0000000106067890 */ /* 0x000fe2000fffe03f */
[C---:B------:R-:W-:Y:S01]  /*2000*/  ISETP.GT.AND P2, PT, R0.reuse, 0x1, PT ;  /* 0x000000010000780c */ /* 0x040fe20003f44270 */
[----:B------:R-:W-:Y:S02]  /*2010*/  VIADD R3, R3, 0x1 ;  /* 0x0000000103037836 */ /* 0x000fe40000000000 */
[----:B------:R-:W-:Y:S01]  /*2020*/  UISETP.NE.AND UP0, UPT, UR6, 0x2, UPT ;  /* 0x000000020600788c */ /* 0x000fe2000bf05270 */
[----:B------:R-:W-:Y:S02]  /*2030*/  VIADD R0, R0, 0xffffffff ;  /* 0xffffffff00007836 */ /* 0x000fe40000000000 */
[C---:B------:R-:W-:Y:S01]  /*2040*/  ISETP.NE.AND P1, PT, R3.reuse, 0x2, PT ;  /* 0x000000020300780c */ /* 0x040fe20003f25270 */
[----:B------:R-:W-:Y:S02]  /*2050*/  USEL UR7, URZ, 0x1, UP0 ;  /* 0x000000013f077887 */ /* 0x000fe40008000000 */
[----:B------:R-:W-:Y:S01]  /*2060*/  USEL UR6, UR6, URZ, UP0 ;  /* 0x0000003f06067287 */ /* 0x000fe20008000000 */
[----:B------:R-:W-:-:S03]  /*2070*/  SEL R3, R3, RZ, P1 ;  /* 0x000000ff03037207 */ /* 0x000fc60000800000 */
[----:B------:R-:W-:Y:S01]  /*2080*/  LOP3.LUT R7, R7, UR7, RZ, 0x3c, !PT ;  /* 0x0000000707077c12 */ /* 0x000fe2000f8e3cff */
[----:B------:R-:W-:Y:S07]  /*2090*/  @P2 BRA `(.L_x_29) ;  /* 0xfffffff8006c2947 */ /* 0x000fee000383ffff */
.L_x_22:
[----:B------:R-:W2:Y:S02]  /*20a0*/  LDC R0, c[0x0][0x28c] ;  /* 0x0000a300ff007b82 */ /* 0x000ea40000000800 */
[----:B--2---:R-:W-:-:S13]  /*20b0*/  ISETP.GE.AND P1, PT, R0, 0x1, PT ;  /* 0x000000010000780c */ /* 0x004fda0003f26270 */
[----:B------:R-:W-:Y:S05]  /*20c0*/  @!P1 BRA `(.L_x_30) ;  /* 0x0000000000409947 */ /* 0x000fea0003800000 */
[----:B------:R-:W-:Y:S05]  /*20d0*/  @!P0 BRA `(.L_x_31) ;  /* 0x0000000000048947 */ /* 0x000fea0003800000 */
[----:B------:R-:W-:Y:S01]  /*20e0*/  BPT.TRAP 0x1 ;  /* 0x000000040000795c */ /* 0x000fe20000300000 */
.L_x_31:
[----:B------:R-:W-:Y:S01]  /*20f0*/  ISETP.NE.AND P0, PT, R22, RZ, PT ;  /* 0x000000ff1600720c */ /* 0x000fe20003f05270 */
[----:B------:R-:W-:-:S12]  /*2100*/  UISETP.LT.AND UP1, UPT, UR40, 0x1, UPT ;  /* 0x000000012800788c */ /* 0x000fd8000bf21270 */
[----:B------:R-:W-:-:S05]  /*2110*/  VOTEU.ANY UP0, P0 ;  /* 0x00000000003f7886 */ /* 0x000fca0000000100 */
[----:B------:R-:W-:-:S04]  /*2120*/  @UP0 USEL UR4, UR40, 0x1, UP1 ;  /* 0x0000000128040887 */ /* 0x000fc80008800000 */
[----:B------:R-:W-:-:S06]  /*2130*/  @UP0 UIADD3 UR4, UR39, UR40, -UR4 ;  /* 0x0000002827040290 */ /* 0x000fcc000fffe804 */
[----:B------:R-:W-:-:S04]  /*2140*/  IMAD.U32 R0, RZ, RZ, UR4 ;  /* 0x00000004ff007e24 */ /* 0x000fc8000f8e00ff */
[----:B------:R-:W-:-:S05]  /*2150*/  @P0 IMAD.SHL.U32 R0, R0, 0x8, RZ ;  /* 0x0000000800000824 */ /* 0x000fca00078e00ff */
[----:B------:R-:W-:-:S04]  /*2160*/  @P0 LOP3.LUT R0, R0, 0x8, RZ, 0xc0, !PT ;  /* 0x0000000800000812 */ /* 0x000fc800078ec0ff */
[----:B------:R-:W-:-:S04]  /*2170*/  @P0 IADD3 R3, R6, 0x10, R0 ;  /* 0x0000001006030810 */ /* 0x000fc80007ffe000 */
[----:B------:R-:W-:-:S04]  /*2180*/  @P0 PRMT R3, R152, 0x654, R3 ;  /* 0x0000065498030816 */ /* 0x000fc80000000003 */
[----:B------:R2:W-:Y:S01]  /*2190*/  @P0 SYNCS.ARRIVE.TRANS64.RED.A1T0 RZ, [R3+URZ], RZ ;  /* 0x000000ff03ff09a7 */ /* 0x0005e2000810043f */
[----:B------:R-:W-:-:S13]  /*21a0*/  ISETP.GT.U32.AND P0, PT, R19, 0x1, PT ;  /* 0x000000011300780c */ /* 0x000fda0003f04070 */
[----:B--2---:R-:W-:Y:S05]  /*21b0*/  @P0 BRA `(.L_x_30) ;  /* 0x0000000000040947 */ /* 0x004fea0003800000 */
[----:B------:R-:W-:Y:S01]  /*21c0*/  BPT.TRAP 0x1 ;  /* 0x000000040000795c */ /* 0x000fe20000300000 */
.L_x_30:
[----:B------:R-:W2:Y:S01]  /*21d0*/  LDC R6, c[0x0][0x288] ;  /* 0x0000a200ff067b82 */ /* 0x000ea20000000800 */
[--C-:B------:R-:W-:Y:S01]  /*21e0*/  SHF.R.U32.HI R0, RZ, 0x2, R18.reuse ;  /* 0x00000002ff007819 */ /* 0x100fe20000011612 */
[----:B------:R-:W-:Y:S01]  /*21f0*/  UIADD3 UR39, UR40, UR39, URZ ;  /* 0x0000002728277290 */ /* 0x000fe2000fffe03f */
[----:B01----:R-:W-:Y:S01]  /*2200*/  SHF.R.U32.HI R5, RZ, 0x7, R18 ;  /* 0x00000007ff057819 */ /* 0x003fe20000011612 */
[----:B------:R-:W-:Y:S01]  /*2210*/  ULDC UR8, c[0x0][0x284] ;  /* 0x0000a10000087ab9 */ /* 0x000fe20000000800 */
[----:B------:R-:W-:Y:S01]  /*2220*/  LOP3.LUT R4, R18, 0x60, RZ, 0xc0, !PT ;  /* 0x0000006012047812 */ /* 0x000fe200078ec0ff */
[----:B------:R-:W-:Y:S01]  /*2230*/  USHF.R.U32.HI UR4, URZ, 0x1, UR39 ;  /* 0x000000013f047899 */ /* 0x000fe20008011627 */
[----:B------:R-:W-:Y:S01]  /*2240*/  LOP3.LUT R3, R0, 0x7, RZ, 0xc0, !PT ;  /* 0x0000000700037812 */ /* 0x000fe200078ec0ff */
[----:B------:R-:W-:Y:S01]  /*2250*/  UISETP.GT.U32.AND UP1, UPT, UR39, 0x1, UPT ;  /* 0x000000012700788c */ /* 0x000fe2000bf24070 */
[----:B------:R-:W-:Y:S01]  /*2260*/  LOP3.LUT R0, R5, 0x1, RZ, 0xc0, !PT ;  /* 0x0000000105007812 */ /* 0x000fe200078ec0ff */
[----:B------:R-:W-:Y:S01]  /*2270*/  ULOP3.LUT UR4, UR4, 0x1, URZ, 0xc0, !UPT ;  /* 0x0000000104047892 */ /* 0x000fe2000f8ec03f */
[----:B------:R-:W-:Y:S01]  /*2280*/  SHF.R.U32.HI R10, RZ, 0x1, R4 ;  /* 0x00000001ff0a7819 */ /* 0x000fe20000011604 */
[----:B------:R-:W-:Y:S01]  /*2290*/  IMAD.SHL.U32 R4, R18, 0x2, RZ ;  /* 0x0000000212047824 */ /* 0x000fe200078e00ff */
[----:B------:R-:W-:Y:S01]  /*22a0*/  SHF.R.S32.HI R21, RZ, 0x1f, R23 ;  /* 0x0000001fff157819 */ /* 0x000fe20000011417 */
[----:B------:R-:W-:Y:S01]  /*22b0*/  IMAD.SHL.U32 R8, R0, 0x40, RZ ;  /* 0x0000004000087824 */ /* 0x000fe200078e00ff */
[--C-:B------:R-:W-:Y:S01]  /*22c0*/  IADD3 R5, RZ, -R10, -R3.reuse ;  /* 0x8000000aff057210 */ /* 0x100fe20007ffe803 */
[----:B------:R-:W-:Y:S01]  /*22d0*/  UISETP.NE.U32.AND UP0, UPT, UR4, 0x1, UPT ;  /* 0x000000010400788c */ /* 0x000fe2000bf05070 */
[----:B------:R-:W-:Y:S01]  /*22e0*/  LOP3.LUT R4, R4, 0x6, RZ, 0xc0, !PT ;  /* 0x0000000604047812 */ /* 0x000fe200078ec0ff */
[----:B------:R-:W-:Y:S01]  /*22f0*/  ULDC.64 UR6, c[0x0][0x5d0] ;  /* 0x0001740000067ab9 */ /* 0x000fe20000000a00 */
[----:B------:R-:W-:Y:S01]  /*2300*/  LOP3.LUT R3, R8, 0x40, R3, 0xe2, !PT ;  /* 0x0000004008037812 */ /* 0x000fe200078ee203 */
[----:B------:R-:W-:Y:S01]  /*2310*/  IMAD R11, R0, -0x40, R5 ;  /* 0xffffffc0000b7824 */ /* 0x000fe200078e0205 */
[----:B------:R-:W-:Y:S01]  /*2320*/  LOP3.LUT R0, R18, 0x3, RZ, 0xc0, !PT ;  /* 0x0000000312007812 */ /* 0x000fe200078ec0ff */
[----:B------:R-:W-:Y:S01]  /*2330*/  UISETP.LT.U32.AND UP1, UPT, UR40, 0x2, UP1 ;  /* 0x000000022800788c */ /* 0x000fe20008f21070 */
[----:B------:R-:W-:Y:S01]  /*2340*/  PRMT R8, R4, 0x6540, R153 ;  /* 0x0000654004087816 */ /* 0x000fe20000000099 */
[----:B------:R-:W-:Y:S01]  /*2350*/  IMAD.SHL.U32 R153, R153, 0x100, RZ ;  /* 0x0000010099997824 */ /* 0x000fe200078e00ff */
[----:B------:R-:W-:Y:S01]  /*2360*/  UISETP.GT.U32.AND UP0, UPT, UR40, 0x1, !UP0 ;  /* 0x000000012800788c */ /* 0x000fe2000c704070 */
[----:B--2---:R-:W-:Y:S01]  /*2370*/  IMAD R12, R0, -0x2, R6 ;  /* 0xfffffffe000c7824 */ /* 0x004fe200078e0206 */
[----:B------:R-:W-:Y:S01]  /*2380*/  SHF.R.S32.HI R9, RZ, 0x1f, R8 ;  /* 0x0000001fff097819 */ /* 0x000fe20000011408 */
[C---:B------:R-:W-:Y:S01]  /*2390*/  IMAD.SHL.U32 R0, R154.reuse, 0x80, RZ ;  /* 0x000000809a007824 */ /* 0x040fe200078e00ff */
[----:B------:R-:W-:Y:S01]  /*23a0*/  ISETP.GE.AND P0, PT, R153, R6, PT ;  /* 0x000000069900720c */ /* 0x000fe20003f06270 */
[----:B------:R-:W-:Y:S01]  /*23b0*/  IMAD R4, R21, UR6, RZ ;  /* 0x0000000615047c24 */ /* 0x000fe2000f8e02ff */
[----:B------:R-:W-:Y:S01]  /*23c0*/  USEL UR5, URZ, 0x1, !UP1 ;  /* 0x000000013f057887 */ /* 0x000fe2000c800000 */
[----:B------:R-:W-:Y:S01]  /*23d0*/  IMAD.WIDE R6, R154, 0x80, RZ ;  /* 0x000000809a067825 */ /* 0x000fe200078e02ff */
[C---:B------:R-:W-:Y:S01]  /*23e0*/  ISETP.GE.OR P0, PT, R0.reuse, UR8, P0 ;  /* 0x0000000800007c0c */ /* 0x040fe20008706670 */
[----:B------:R-:W-:Y:S01]  /*23f0*/  USEL UR4, URZ, 0x1, !UP0 ;  /* 0x000000013f047887 */ /* 0x000fe2000c000000 */
[----:B------:R-:W-:Y:S01]  /*2400*/  IADD3 R0, -R0, UR8, R11 ;  /* 0x0000000800007c10 */ /* 0x000fe2000fffe10b */
[C---:B------:R-:W-:Y:S01]  /*2410*/  IMAD R13, R23.reuse, UR7, R4 ;  /* 0x00000007170d7c24 */ /* 0x040fe2000f8e0204 */
[----:B------:R-:W-:Y:S01]  /*2420*/  ULOP3.LUT UR39, UR39, 0x1, URZ, 0xc0, !UPT ;  /* 0x0000000127277892 */ /* 0x000fe2000f8ec03f */
[----:B------:R-:W-:Y:S01]  /*2430*/  IMAD.WIDE.U32 R4, R23, UR6, R8 ;  /* 0x0000000617047c25 */ /* 0x000fe2000f8e0008 */
[----:B------:R-:W-:Y:S01]  /*2440*/  ULOP3.LUT UR38, UR4, UR38, UR5, 0x96, !UPT ;  /* 0x0000002604267292 */ /* 0x000fe2000f8e9605 */
[----:B------:R-:W-:-:S02]  /*2450*/  LOP3.LUT R169, R6, R3, R10, 0xfe, !PT ;  /* 0x0000000306a97212 */ /* 0x000fc400078efe0a */
[----:B------:R-:W-:Y:S02]  /*2460*/  IMAD.IADD R5, R5, 0x1, R13 ;  /* 0x0000000105057824 */ /* 0x000fe400078e020d */
[----:B------:R-:W-:Y:S02]  /*2470*/  IMAD.IADD R3, R12, 0x1, -R153 ;  /* 0x000000010c037824 */ /* 0x000fe400078e0a99 */
[----:B------:R-:W-:Y:S01]  /*2480*/  IMAD.MOV.U32 R154, RZ, RZ, -0x1 ;  /* 0xffffffffff9a7424 */ /* 0x000fe200078e00ff */
[----:B------:R-:W-:Y:S06]  /*2490*/  @P0 BRA `(.L_x_32) ;  /* 0x0000007800dc0947 */ /* 0x000fec0003800000 */
[----:B------:R-:W0:Y:S01]  /*24a0*/  LDC.64 R10, c[0x0][0x5c8] ;  /* 0x00017200ff0a7b82 */ /* 0x000e220000000a00 */
[----:B-----5:R-:W-:Y:S01]  /*24b0*/  FSETP.NEU.AND P0, PT, R156, RZ, PT ;  /* 0x000000ff9c00720b */ /* 0x020fe20003f0d000 */
[----:B------:R-:W-:Y:S01]  /*24c0*/  BSSY B0, `(.L_x_32) ;  /* 0x00007b4000007945 */ /* 0x000fe20003800000 */
[----:B------:R-:W-:-:S04]  /*24d0*/  ISETP.GT.AND P2, PT, R3, RZ, PT ;  /* 0x000000ff0300720c */ /* 0x000fc80003f44270 */
[----:B------:R-:W-:Y:S01]  /*24e0*/  ISETP.GT.AND P1, PT, R0, RZ, P2 ;  /* 0x000000ff0000720c */ /* 0x000fe20001724270 */
[-C--:B0-----:R-:W-:Y:S02]  /*24f0*/  IMAD R12, R7, R10.reuse, RZ ;  /* 0x0000000a070c7224 */ /* 0x081fe400078e02ff */
[----:B------:R-:W-:-:S04]  /*2500*/  IMAD.WIDE.U32 R160, R169, R10, R4 ;  /* 0x0000000aa9a07225 */ /* 0x000fc800078e0004 */
[----:B------:R-:W-:-:S04]  /*2510*/  IMAD R5, R169, R11, R12 ;  /* 0x0000000ba9057224 */ /* 0x000fc800078e020c */
[----:B------:R-:W-:Y:S01]  /*2520*/  IMAD.IADD R153, R161, 0x1, R5 ;  /* 0x00000001a1997824 */ /* 0x000fe200078e0205 */
[----:B------:R-:W-:Y:S06]  /*2530*/  @!P0 BRA `(.L_x_33) ;  /* 0x0000005400988947 */ /* 0x000fec0003800000 */
[----:B------:R-:W0:Y:S01]  /*2540*/  LDC.64 R14, c[0x0][0x5b8] ;  /* 0x00016e00ff0e7b82 */ /* 0x000e220000000a00 */
[----:B------:R-:W-:-:S07]  /*2550*/  ULDC.64 UR4, c[0x0][0x5c0] ;  /* 0x0001700000047ab9 */ /* 0x000fce0000000a00 */
[----:B------:R-:W1:Y:S08]  /*2560*/  LDC.64 R166, c[0x0][0x5b0] ;  /* 0x00016c00ffa67b82 */ /* 0x000e700000000a00 */
[----:B------:R-:W2:Y:S01]  /*2570*/  LDC.64 R12, c[0x0][0x5a8] ;  /* 0x00016a00ff0c7b82 */ /* 0x000ea20000000a00 */
[-C--:B0-----:R-:W-:Y:S02]  /*2580*/  IMAD R4, R21, R14.reuse, RZ ;  /* 0x0000000e15047224 */ /* 0x081fe400078e02ff */
[----:B------:R-:W-:-:S04]  /*2590*/  IMAD.WIDE.U32 R162, R23, R14, R8 ;  /* 0x0000000e17a27225 */ /* 0x000fc800078e0008 */
[----:B------:R-:W-:Y:S02]  /*25a0*/  IMAD R161, R23, R15, R4 ;  /* 0x0000000f17a17224 */ /* 0x000fe400078e0204 */
[-C--:B-1----:R-:W-:Y:S02]  /*25b0*/  IMAD R6, R7, R166.reuse, RZ ;  /* 0x000000a607067224 */ /* 0x082fe400078e02ff */
[----:B------:R-:W-:Y:S02]  /*25c0*/  IMAD.IADD R21, R163, 0x1, R161 ;  /* 0x00000001a3157824 */ /* 0x000fe400078e02a1 */
[----:B------:R-:W-:Y:S02]  /*25d0*/  IMAD.MOV.U32 R20, RZ, RZ, R162 ;  /* 0x000000ffff147224 */ /* 0x000fe400078e00a2 */
[C---:B------:R-:W-:Y:S02]  /*25e0*/  IMAD R165, R169.reuse, R167, R6 ;  /* 0x000000a7a9a57224 */ /* 0x040fe400078e0206 */
[----:B------:R-:W-:-:S04]  /*25f0*/  IMAD.WIDE.U32 R4, R169, R166, R20 ;  /* 0x000000a6a9047225 */ /* 0x000fc800078e0014 */
[----:B------:R-:W-:Y:S01]  /*2600*/  IMAD.IADD R5, R5, 0x1, R165 ;  /* 0x0000000105057824 */ /* 0x000fe200078e02a5 */
[----:B--2---:R-:W-:-:S04]  /*2610*/  LEA R6, P0, R4, R12, 0x1 ;  /* 0x0000000c04067211 */ /* 0x004fc800078008ff */
[----:B------:R-:W-:-:S05]  /*2620*/  LEA.HI.X R7, R4, R13, R5, 0x1, P0 ;  /* 0x0000000d04077211 */ /* 0x000fca00000f0c05 */
[----:B------:R0:W2:Y:S01]  /*2630*/  @P1 LDG.E.LTC128B.U16 R15, desc[UR36][R6.64] ;  /* 0x00000024060f1981 */ /* 0x0000a2000c1e1520 */
[----:B------:R-:W-:Y:S01]  /*2640*/  LEA R4, P0, R160, UR4, 0x1 ;  /* 0x00000004a0047c11 */ /* 0x000fe2000f8008ff */
[----:B------:R-:W-:Y:S01]  /*2650*/  IMAD.WIDE.U32 R158, R169, R166, R8 ;  /* 0x000000a6a99e7225 */ /* 0x000fe200078e0008 */
[----:B------:R-:W-:Y:S03]  /*2660*/  BSSY B1, `(.L_x_34) ;  /* 0x0000012000017945 */ /* 0x000fe60003800000 */
[----:B------:R-:W-:Y:S02]  /*2670*/  IMAD.IADD R159, R165, 0x1, R159 ;  /* 0x00000001a59f7824 */ /* 0x000fe400078e029f */
[----:B------:R-:W-:-:S04]  /*2680*/  IMAD.WIDE.U32 R158, R23, R14, R158 ;  /* 0x0000000e179e7225 */ /* 0x000fc800078e009e */
[----:B0-----:R-:W-:Y:S01]  /*2690*/  IMAD.IADD R7, R161, 0x1, R159 ;  /* 0x00000001a1077824 */ /* 0x001fe200078e029f */
[----:B------:R-:W-:Y:S02]  /*26a0*/  LEA R6, P4, R158, R12, 0x1 ;  /* 0x0000000c9e067211 */ /* 0x000fe400078808ff */
[----:B------:R-:W-:Y:S02]  /*26b0*/  SHF.L.U64.HI R159, R166, 0x3, R167 ;  /* 0x00000003a69f7819 */ /* 0x000fe400000102a7 */
[----:B------:R-:W-:Y:S01]  /*26c0*/  LEA.HI.X R7, R158, R13, R7, 0x1, P4 ;  /* 0x0000000d9e077211 */ /* 0x000fe200020f0c07 */
[----:B------:R-:W-:Y:S02]  /*26d0*/  IMAD.SHL.U32 R158, R166, 0x8, RZ ;  /* 0x00000008a69e7824 */ /* 0x000fe400078e00ff */
[----:B--2---:R-:W-:-:S05]  /*26e0*/  HADD2.F32 R5, -RZ, R15.H0_H0 ;  /* 0x2000000fff057230 */ /* 0x004fca0000004100 */
[----:B------:R-:W-:-:S04]  /*26f0*/  FMUL R5, R5, R156 ;  /* 0x0000009c05057220 */ /* 0x000fc80000400000 */
[----:B------:R-:W-:Y:S01]  /*2700*/  FFMA R24, R24, R155, R5 ;  /* 0x0000009b18187223 */ /* 0x000fe20000000005 */
[----:B------:R-:W-:Y:S02]  /*2710*/  LEA.HI.X R5, R160, UR5, R153, 0x1, P0 ;  /* 0x00000005a0057c11 */ /* 0x000fe400080f0c99 */
[----:B------:R-:W-:Y:S02]  /*2720*/  ISETP.GT.AND P0, PT, R3, 0x1, PT ;  /* 0x000000010300780c */ /* 0x000fe40003f04270 */
[----:B------:R-:W-:Y:S02]  /*2730*/  F2FP.F16.F32.PACK_AB R24, RZ, R24 ;  /* 0x00000018ff18723e */ /* 0x000fe400000000ff */
[----:B------:R-:W-:-:S03]  /*2740*/  ISETP.GT.AND P3, PT, R0, RZ, P0 ;  /* 0x000000ff0000720c */ /* 0x000fc60000764270 */
[----:B------:R0:W-:Y:S10]  /*2750*/  @P1 STG.E.U16 desc[UR36][R4.64], R24 ;  /* 0x0000001804001986 */ /* 0x0001f4000c101524 */
[----:B------:R-:W-:Y:S05]  /*2760*/  @!P3 BRA `(.L_x_35) ;  /* 0x000000000004b947 */ /* 0x000fea0003800000 */
[----:B------:R1:W5:Y:S02]  /*2770*/  LDG.E.LTC128B.U16 R15, desc[UR36][R6.64+0x2] ;  /* 0x00000224060f7981 */ /* 0x000364000c1e1520 */
.L_x_35:
[----:B------:R-:W-:Y:S05]  /*2780*/  BSYNC B1 ;  /* 0x0000000000017941 */ /* 0x000fea0003800000 */
.L_x_34:
[----:B-----5:R-:W-:Y:S01]  /*2790*/  HADD2.F32 R153, -RZ, R15.H0_H0 ;  /* 0x2000000fff997230 */ /* 0x020fe20000004100 */
[----:B------:R-:W-:Y:S01]  /*27a0*/  ISETP.GT.AND P2, PT, R0, 0x8, P2 ;  /* 0x000000080000780c */ /* 0x000fe20001744270 */
[----:B------:R-:W-:Y:S01]  /*27b0*/  IMAD.WIDE.U32 R158, R169, R166, R158 ;  /* 0x000000a6a99e7225 */ /* 0x000fe200078e009e */
[----:B0-----:R-:W-:-:S03]  /*27c0*/  PRMT R24, R15, 0x7610, R24 ;  /* 0x000076100f187816 */ /* 0x001fc60000000018 */
[----:B------:R-:W-:Y:S01]  /*27d0*/  FMUL R20, R153, R156 ;  /* 0x0000009c99147220 */ /* 0x000fe20000400000 */
[----:B------:R-:W-:Y:S01]  /*27e0*/  IMAD.IADD R165, R165, 0x1, R159 ;  /* 0x00000001a5a57824 */ /* 0x000fe200078e029f */
[----:B------:R-:W-:Y:S02]  /*27f0*/  IADD3 R162, P1, R162, R158, RZ ;  /* 0x0000009ea2a27210 */ /* 0x000fe40007f3e0ff */
[----:B------:R-:W-:-:S03]  /*2800*/  FFMA R25, R25, R155, R20 ;  /* 0x0000009b19197223 */ /* 0x000fc60000000014 */
[----:B------:R-:W-:Y:S01]  /*2810*/  IMAD.X R21, R165, 0x1, R21, P1 ;  /* 0x00000001a5157824 */ /* 0x000fe200008e0615 */
[C---:B------:R-:W-:Y:S02]  /*2820*/  LEA R20, P1, R162.reuse, R12, 0x1 ;  /* 0x0000000ca2147211 */ /* 0x040fe400078208ff */
[----:B------:R-:W-:Y:S02]  /*2830*/  F2FP.F16.F32.PACK_AB R25, RZ, R25 ;  /* 0x00000019ff19723e */ /* 0x000fe400000000ff */
[----:B------:R-:W-:Y:S02]  /*2840*/  LEA.HI.X R21, R162, R13, R21, 0x1, P1 ;  /* 0x0000000da2157211 */ /* 0x000fe400008f0c15 */
[----:B------:R-:W-:-:S05]  /*2850*/  PRMT R153, R25, 0x7610, R153 ;  /* 0x0000761019997816 */ /* 0x000fca0000000099 */
[----:B------:R0:W-:Y:S04]  /*2860*/  @P3 STG.E.U16 desc[UR36][R4.64+0x2], R153 ;  /* 0x0000029904003986 */ /* 0x0001e8000c101524 */
[----:B------:R-:W2:Y:S01]  /*2870*/  @P2 LDG.E.LTC128B.U16 R24, desc[UR36][R20.64] ;  /* 0x0000002414182981 */ /* 0x000ea2000c1e1520 */
[----:B------:R-:W-:Y:S01]  /*2880*/  IADD3 R8, P1, R8, R158, RZ ;  /* 0x0000009e08087210 */ /* 0x000fe20007f3e0ff */
[----:B------:R-:W-:Y:S01]  /*2890*/  BSSY B1, `(.L_x_36) ;  /* 0x0000011000017945 */ /* 0x000fe20003800000 */
[----:B------:R-:W-:Y:S02]  /*28a0*/  SHF.L.U64.HI R11, R10, 0x4, R11 ;  /* 0x000000040a0b7819 */ /* 0x000fe4000001020b */
[----:B------:R-:W-:Y:S01]  /*28b0*/  ISETP.GT.AND P0, PT, R0, 0x8, P0 ;  /* 0x000000080000780c */ /* 0x000fe20000704270 */
[----:B------:R-:W-:Y:S01]  /*28c0*/  IMAD.X R9, R9, 0x1, R165, P1 ;  /* 0x0000000109097824 */ /* 0x000fe200008e06a5 */
[----:B------:R-:W-:-:S05]  /*28d0*/  LEA R10, P1, R10, R4, 0x4 ;  /* 0x000000040a0a7211 */ /* 0x000fca00078220ff */
[----:B------:R-:W-:Y:S02]  /*28e0*/  IMAD.X R11, R11, 0x1, R5, P1 ;  /* 0x000000010b0b7824 */ /* 0x000fe400008e0605 */
[----:B--2---:R-:W-:-:S05]  /*28f0*/  HADD2.F32 R15, -RZ, R24.H0_H0 ;  /* 0x20000018ff0f7230 */ /* 0x004fca0000004100 */
[----:B------:R-:W-:Y:S01]  /*2900*/  FMUL R25, R15, R156 ;  /* 0x0000009c0f197220 */ /* 0x000fe20000400000 */
[----:B------:R-:W-:-:S04]  /*2910*/  IMAD.WIDE.U32 R14, R23, R14, R8 ;  /* 0x0000000e170e7225 */ /* 0x000fc800078e0008 */
[----:B------:R-:W-:Y:S01]  /*2920*/  FFMA R25, R26, R155, R25 ;  /* 0x0000009b1a197223 */ /* 0x000fe20000000019 */
[----:B------:R-:W-:Y:S01]  /*2930*/  IMAD.IADD R9, R161, 0x1, R15 ;  /* 0x00000001a1097824 */ /* 0x000fe200078e020f */
[----:B------:R-:W-:-:S03]  /*2940*/  LEA R8, P3, R14, R12, 0x1 ;  /* 0x0000000c0e087211 */ /* 0x000fc600078608ff */
[----:B------:R-:W-:Y:S02]  /*2950*/  F2FP.F16.F32.PACK_AB R25, RZ, R25 ;  /* 0x00000019ff19723e */ /* 0x000fe400000000ff */
[----:B------:R-:W-:-:S03]  /*2960*/  LEA.HI.X R9, R14, R13, R9, 0x1, P3 ;  /* 0x0000000d0e097211 */ /* 0x000fc600018f0c09 */
[----:B------:R0:W-:Y:S01]  /*2970*/  @P2 STG.E.U16 desc[UR36][R10.64], R25 ;  /* 0x000000190a002986 */ /* 0x0001e2000c101524 */
[----:B------:R-:W-:Y:S05]  /*2980*/  @!P0 BRA `(.L_x_37) ;  /* 0x0000000000048947 */ /* 0x000fea0003800000 */
[----:B------:R2:W5:Y:S02]  /*2990*/  LDG.E.LTC128B.U16 R24, desc[UR36][R8.64+0x2] ;  /* 0x0000022408187981 */ /* 0x000564000c1e1520 */
.L_x_37:
[----:B------:R-:W-:Y:S05]  /*29a0*/  BSYNC B1 ;  /* 0x0000000000017941 */ /* 0x000fea0003800000 */
.L_x_36:
[----:B-----5:R-:W-:Y:S01]  /*29b0*/  HADD2.F32 R13, -RZ, R24.H0_H0 ;  /* 0x20000018ff0d7230 */ /* 0x020fe20000004100 */
[----:B------:R-:W-:Y:S01]  /*29c0*/  ISETP.GT.AND P1, PT, R3, 0x8, PT ;  /* 0x000000080300780c */ /* 0x000fe20003f24270 */
[----:B------:R-:W-:Y:S03]  /*29d0*/  BSSY B1, `(.L_x_38) ;  /* 0x0000008000017945 */ /* 0x000fe60003800000 */
[----:B------:R-:W-:Y:S01]  /*29e0*/  FMUL R12, R13, R156 ;  /* 0x0000009c0d0c7220 */ /* 0x000fe20000400000 */
[----:B------:R-:W-:-:S03]  /*29f0*/  ISETP.GT.AND P2, PT, R0, RZ, P1 ;  /* 0x000000ff0000720c */ /* 0x000fc60000f44270 */
[----:B------:R-:W-:-:S05]  /*2a00*/  FFMA R12, R27, R155, R12 ;  /* 0x0000009b1b0c7223 */ /* 0x000fca000000000c */
[----:B------:R-:W-:-:S05]  /*2a10*/  F2FP.F16.F32.PACK_AB R12, RZ, R12 ;  /* 0x0000000cff0c723e */ /* 0x000fca00000000ff */
[----:B------:R3:W-:Y:S01]  /*2a20*/  @P0 STG.E.U16 desc[UR36][R10.64+0x2], R12 ;  /* 0x0000020c0a000986 */ /* 0x0007e2000c101524 */
[----:B------:R-:W-:Y:S05]  /*2a30*/  @!P2 BRA `(.L_x_39) ;  /* 0x000000000004a947 */ /* 0x000fea0003800000 */
[----:B------:R4:W5:Y:S02]  /*2a40*/  LDG.E.LTC128B.U16 R24, desc[UR36][R6.64+0x10] ;  /* 0x0000102406187981 */ /* 0x000964000c1e1520 */
.L_x_39:
[----:B------:R-:W-:Y:S05]  /*2a50*/  BSYNC B1 ;  /* 0x0000000000017941 */ /* 0x000fea0003800000 */
.L_x_38:
        /* <DEDUP_REMOVED lines=10> */
.L_x_41:
[----:B------:R-:W-:Y:S05]  /*2b00*/  BSYNC B1 ;  /* 0x0000000000017941 */ /* 0x000fea0003800000 */
.L_x_40:
[----:B0----5:R-:W-:Y:S01]  /*2b10*/  HADD2.F32 R13, -RZ, R24.H0_H0 ;  /* 0x20000018ff0d7230 */ /* 0x021fe20000004100 */
[----:B------:R-:W-:Y:S01]  /*2b20*/  ISETP.GT.AND P1, PT, R0, 0x8, P1 ;  /* 0x000000080000780c */ /* 0x000fe20000f24270 */
[----:B------:R-:W-:Y:S03]  /*2b30*/  BSSY B1, `(.L_x_42) ;  /* 0x0000007000017945 */ /* 0x000fe60003800000 */
[----:B---3--:R-:W-:-:S04]  /*2b40*/  FMUL R12, R13, R156 ;  /* 0x0000009c0d0c7220 */ /* 0x008fc80000400000 */
[----:B------:R-:W-:-:S05]  /*2b50*/  FFMA R12, R29, R155, R12 ;  /* 0x0000009b1d0c7223 */ /* 0x000fca000000000c */
[----:B------:R-:W-:-:S05]  /*2b60*/  F2FP.F16.F32.PACK_AB R12, RZ, R12 ;  /* 0x0000000cff0c723e */ /* 0x000fca00000000ff */
[----:B------:R0:W-:Y:S01]  /*2b70*/  @P3 STG.E.U16 desc[UR36][R4.64+0x12], R12 ;  /* 0x0000120c04003986 */ /* 0x0001e2000c101524 */
[----:B------:R-:W-:Y:S05]  /*2b80*/  @!P1 BRA `(.L_x_43) ;  /* 0x0000000000049947 */ /* 0x000fea0003800000 */
[----:B------:R3:W5:Y:S02]  /*2b90*/  LDG.E.LTC128B.U16 R24, desc[UR36][R8.64+0x10] ;  /* 0x0000102408187981 */ /* 0x000764000c1e1520 */
.L_x_43:
[----:B------:R-:W-:Y:S05]  /*2ba0*/  BSYNC B1 ;  /* 0x0000000000017941 */ /* 0x000fea0003800000 */
.L_x_42:
[----:B-----5:R-:W-:Y:S01]  /*2bb0*/  HADD2.F32 R13, -RZ, R24.H0_H0 ;  /* 0x20000018ff0d7230 */ /* 0x020fe20000004100 */
[----:B------:R-:W-:Y:S01]  /*2bc0*/  ISETP.GT.AND P0, PT, R0, 0x8, P0 ;  /* 0x000000080000780c */ /* 0x000fe20000704270 */
[----:B------:R-:W-:Y:S03]  /*2bd0*/  BSSY B1, `(.L_x_44) ;  /* 0x0000007000017945 */ /* 0x000fe60003800000 */
[----:B------:R-:W-:-:S04]  /*2be0*/  FMUL R13, R13, R156 ;  /* 0x0000009c0d0d7220 */ /* 0x000fc80000400000 */
[----:B------:R-:W-:-:S05]  /*2bf0*/  FFMA R13, R30, R155, R13 ;  /* 0x0000009b1e0d7223 */ /* 0x000fca000000000d */
[----:B------:R-:W-:-:S05]  /*2c00*/  F2FP.F16.F32.PACK_AB R13, RZ, R13 ;  /* 0x0000000dff0d723e */ /* 0x000fca00000000ff */
[----:B------:R0:W-:Y:S01]  /*2c10*/  @P1 STG.E.U16 desc[UR36][R10.64+0x10], R13 ;  /* 0x0000100d0a001986 */ /* 0x0001e2000c101524 */
[----:B------:R-:W-:Y:S05]  /*2c20*/  @!P0 BRA `(.L_x_45) ;  /* 0x0000000000048947 */ /* 0x000fea0003800000 */
[----:B------:R0:W5:Y:S02]  /*2c30*/  LDG.E.LTC128B.U16 R24, desc[UR36][R8.64+0x12] ;  /* 0x0000122408187981 */ /* 0x000164000c1e1520 */
.L_x_45:
[----:B------:R-:W-:Y:S05]  /*2c40*/  BSYNC B1 ;  /* 0x0000000000017941 */ /* 0x000fea0003800000 */
.L_x_44:
[----:B0----5:R-:W-:Y:S01]  /*2c50*/  HADD2.F32 R13, -RZ, R24.H0_H0 ;  /* 0x20000018ff0d7230 */ /* 0x021fe20000004100 */
        /* <DEDUP_REMOVED lines=9> */
.L_x_47:
[----:B------:R-:W-:Y:S05]  /*2cf0*/  BSYNC B1 ;  /* 0x0000000000017941 */ /* 0x000fea0003800000 */
.L_x_46:
        /* <DEDUP_REMOVED lines=10> */
.L_x_49:
[----:B------:R-:W-:Y:S05]  /*2da0*/  BSYNC B1 ;  /* 0x0000000000017941 */ /* 0x000fea0003800000 */
.L_x_48:
[----:B0----5:R-:W-:Y:S01]  /*2db0*/  HADD2.F32 R13, -RZ, R24.H0_H0 ;  /* 0x20000018ff0d7230 */ /* 0x021fe20000004100 */
        /* <DEDUP_REMOVED lines=8> */
.L_x_51:
[----:B------:R-:W-:Y:S05]  /*2e40*/  BSYNC B1 ;  /* 0x0000000000017941 */ /* 0x000fea0003800000 */
.L_x_50:
        /* <DEDUP_REMOVED lines=9> */
.L_x_53:
[----:B------:R-:W-:Y:S05]  /*2ee0*/  BSYNC B1 ;  /* 0x0000000000017941 */ /* 0x000fea0003800000 */
.L_x_52:
        /* <DEDUP_REMOVED lines=10> */
.L_x_55:
[----:B------:R-:W-:Y:S05]  /*2f90*/  BSYNC B1 ;  /* 0x0000000000017941 */ /* 0x000fea0003800000 */
.L_x_54:
        /* <DEDUP_REMOVED lines=10> */
.L_x_57:
[----:B------:R-:W-:Y:S05]  /*3040*/  BSYNC B1 ;  /* 0x0000000000017941 */ /* 0x000fea0003800000 */
.L_x_56:
        /* <DEDUP_REMOVED lines=9> */
.L_x_59:
[----:B------:R-:W-:Y:S05]  /*30e0*/  BSYNC B1 ;  /* 0x0000000000017941 */ /* 0x000fea0003800000 */
.L_x_58:
        /* <DEDUP_REMOVED lines=9> */
.L_x_61:
[----:B------:R-:W-:Y:S05]  /*3180*/  BSYNC B1 ;  /* 0x0000000000017941 */ /* 0x000fea0003800000 */
.L_x_60:
        /* <DEDUP_REMOVED lines=10> */
.L_x_63:
[----:B------:R-:W-:Y:S05]  /*3230*/  BSYNC B1 ;  /* 0x0000000000017941 */ /* 0x000fea0003800000 */
.L_x_62:
        /* <DEDUP_REMOVED lines=10> */
.L_x_65:
[----:B------:R-:W-:Y:S05]  /*32e0*/  BSYNC B1 ;  /* 0x0000000000017941 */ /* 0x000fea0003800000 */
.L_x_64:
        /* <DEDUP_REMOVED lines=9> */
.L_x_67:
[----:B------:R-:W-:Y:S05]  /*3380*/  BSYNC B1 ;  /* 0x0000000000017941 */ /* 0x000fea0003800000 */
.L_x_66:
        /* <DEDUP_REMOVED lines=9> */
.L_x_69:
[----:B------:R-:W-:Y:S05]  /*3420*/  BSYNC B1 ;  /* 0x0000000000017941 */ /* 0x000fea0003800000 */
.L_x_68:
        /* <DEDUP_REMOVED lines=10> */
.L_x_71:
[----:B------:R-:W-:Y:S05]  /*34d0*/  BSYNC B1 ;  /* 0x0000000000017941 */ /* 0x000fea0003800000 */
.L_x_70:
        /* <DEDUP_REMOVED lines=10> */
.L_x_73:
[----:B------:R-:W-:Y:S05]  /*3580*/  BSYNC B1 ;  /* 0x0000000000017941 */ /* 0x000fea0003800000 */
.L_x_72:
        /* <DEDUP_REMOVED lines=9> */
.L_x_75:
[----:B------:R-:W-:Y:S05]  /*3620*/  BSYNC B1 ;  /* 0x0000000000017941 */ /* 0x000fea0003800000 */
.L_x_74:
        /* <DEDUP_REMOVED lines=9> */
.L_x_77:
[----:B------:R-:W-:Y:S05]  /*36c0*/  BSYNC B1 ;  /* 0x0000000000017941 */ /* 0x000fea0003800000 */
.L_x_76:
        /* <DEDUP_REMOVED lines=10> */
.L_x_79:
[----:B------:R-:W-:Y:S05]  /*3770*/  BSYNC B1 ;  /* 0x0000000000017941 */ /* 0x000fea0003800000 */
.L_x_78:
        /* <DEDUP_REMOVED lines=10> */
.L_x_81:
[----:B------:R-:W-:Y:S05]  /*3820*/  BSYNC B1 ;  /* 0x0000000000017941 */ /* 0x000fea0003800000 */
.L_x_80:
        /* <DEDUP_REMOVED lines=9> */
.L_x_83:
[----:B------:R-:W-:Y:S05]  /*38c0*/  BSYNC B1 ;  /* 0x0000000000017941 */ /* 0x000fea0003800000 */
.L_x_82:
        /* <DEDUP_REMOVED lines=9> */
.L_x_85:
[----:B------:R-:W-:Y:S05]  /*3960*/  BSYNC B1 ;  /* 0x0000000000017941 */ /* 0x000fea0003800000 */
.L_x_84:
        /* <DEDUP_REMOVED lines=10> */
.L_x_87:
[----:B------:R-:W-:Y:S05]  /*3a10*/  BSYNC B1 ;  /* 0x0000000000017941 */ /* 0x000fea0003800000 */
.L_x_86:
        /* <DEDUP_REMOVED lines=10> */
.L_x_89:
[----:B------:R-:W-:Y:S05]  /*3ac0*/  BSYNC B1 ;  /* 0x0000000000017941 */ /* 0x000fea0003800000 */
.L_x_88:
        /* <DEDUP_REMOVED lines=9> */
.L_x_91:
[----:B------:R-:W-:Y:S05]  /*3b60*/  BSYNC B1 ;  /* 0x0000000000017941 */ /* 0x000fea0003800000 */
.L_x_90:
        /* <DEDUP_REMOVED lines=9> */
.L_x_93:
[----:B------:R-:W-:Y:S05]  /*3c00*/  BSYNC B1 ;  /* 0x0000000000017941 */ /* 0x000fea0003800000 */
.L_x_92:
        /* <DEDUP_REMOVED lines=10> */
.L_x_95:
[----:B------:R-:W-:Y:S05]  /*3cb0*/  BSYNC B1 ;  /* 0x0000000000017941 */ /* 0x000fea0003800000 */
.L_x_94:
        /* <DEDUP_REMOVED lines=10> */
.L_x_97:
[----:B------:R-:W-:Y:S05]  /*3d60*/  BSYNC B1 ;  /* 0x0000000000017941 */ /* 0x000fea0003800000 */
.L_x_96:
        /* <DEDUP_REMOVED lines=9> */
.L_x_99:
[----:B------:R-:W-:Y:S05]  /*3e00*/  BSYNC B1 ;  /* 0x0000000000017941 */ /* 0x000fea0003800000 */
.L_x_98:
        /* <DEDUP_REMOVED lines=9> */
.L_x_101:
[----:B------:R-:W-:Y:S05]  /*3ea0*/  BSYNC B1 ;  /* 0x0000000000017941 */ /* 0x000fea0003800000 */
.L_x_100:
        /* <DEDUP_REMOVED lines=10> */
.L_x_103:
[----:B------:R-:W-:Y:S05]  /*3f50*/  BSYNC B1 ;  /* 0x0000000000017941 */ /* 0x000fea0003800000 */
.L_x_102:
        /* <DEDUP_REMOVED lines=10> */
.L_x_105:
[----:B------:R-:W-:Y:S05]  /*4000*/  BSYNC B1 ;  /* 0x0000000000017941 */ /* 0x000fea0003800000 */
.L_x_104:
        /* <DEDUP_REMOVED lines=9> */
.L_x_107:
[----:B------:R-:W-:Y:S05]  /*40a0*/  BSYNC B1 ;  /* 0x0000000000017941 */ /* 0x000fea0003800000 */
.L_x_106:
        /* <DEDUP_REMOVED lines=9> */
.L_x_109:
[----:B------:R-:W-:Y:S05]  /*4140*/  BSYNC B1 ;  /* 0x0000000000017941 */ /* 0x000fea0003800000 */
.L_x_108:
        /* <DEDUP_REMOVED lines=10> */
.L_x_111:
[----:B------:R-:W-:Y:S05]  /*41f0*/  BSYNC B1 ;  /* 0x0000000000017941 */ /* 0x000fea0003800000 */
.L_x_110:
        /* <DEDUP_REMOVED lines=10> */
.L_x_113:
[----:B------:R-:W-:Y:S05]  /*42a0*/  BSYNC B1 ;  /* 0x0000000000017941 */ /* 0x000fea0003800000 */
.L_x_112:
        /* <DEDUP_REMOVED lines=9> */
.L_x_115:
[----:B------:R-:W-:Y:S05]  /*4340*/  BSYNC B1 ;  /* 0x0000000000017941 */ /* 0x000fea0003800000 */
.L_x_114:
        /* <DEDUP_REMOVED lines=9> */
.L_x_117:
[----:B------:R-:W-:Y:S05]  /*43e0*/  BSYNC B1 ;  /* 0x0000000000017941 */ /* 0x000fea0003800000 */
.L_x_116:
        /* <DEDUP_REMOVED lines=10> */
.L_x_119:
[----:B------:R-:W-:Y:S05]  /*4490*/  BSYNC B1 ;  /* 0x0000000000017941 */ /* 0x000fea0003800000 */
.L_x_118:
        /* <DEDUP_REMOVED lines=10> */
.L_x_121:
[----:B------:R-:W-:Y:S05]  /*4540*/  BSYNC B1 ;  /* 0x0000000000017941 */ /* 0x000fea0003800000 */
.L_x_120:
        /* <DEDUP_REMOVED lines=9> */
.L_x_123:
[----:B------:R-:W-:Y:S05]  /*45e0*/  BSYNC B1 ;  /* 0x0000000000017941 */ /* 0x000fea0003800000 */
.L_x_122:
        /* <DEDUP_REMOVED lines=9> */
.L_x_125:
[----:B------:R-:W-:Y:S05]  /*4680*/  BSYNC B1 ;  /* 0x0000000000017941 */ /* 0x000fea0003800000 */
.L_x_124:
        /* <DEDUP_REMOVED lines=10> */
.L_x_127:
[----:B------:R-:W-:Y:S05]  /*4730*/  BSYNC B1 ;  /* 0x0000000000017941 */ /* 0x000fea0003800000 */
.L_x_126:
        /* <DEDUP_REMOVED lines=10> */
.L_x_129:
[----:B------:R-:W-:Y:S05]  /*47e0*/  BSYNC B1 ;  /* 0x0000000000017941 */ /* 0x000fea0003800000 */
.L_x_128:
        /* <DEDUP_REMOVED lines=9> */
.L_x_131:
[----:B------:R-:W-:Y:S05]  /*4880*/  BSYNC B1 ;  /* 0x0000000000017941 */ /* 0x000fea0003800000 */
.L_x_130:
        /* <DEDUP_REMOVED lines=9> */
.L_x_133:
[----:B------:R-:W-:Y:S05]  /*4920*/  BSYNC B1 ;  /* 0x0000000000017941 */ /* 0x000fea0003800000 */
.L_x_132:
        /* <DEDUP_REMOVED lines=10> */
.L_x_135:
[----:B------:R-:W-:Y:S05]  /*49d0*/  BSYNC B1 ;  /* 0x0000000000017941 */ /* 0x000fea0003800000 */
.L_x_134:
        /* <DEDUP_REMOVED lines=10> */
.L_x_137:
[----:B------:R-:W-:Y:S05]  /*4a80*/  BSYNC B1 ;  /* 0x0000000000017941 */ /* 0x000fea0003800000 */
.L_x_136:
        /* <DEDUP_REMOVED lines=9> */
.L_x_139:
[----:B------:R-:W-:Y:S05]  /*4b20*/  BSYNC B1 ;  /* 0x0000000000017941 */ /* 0x000fea0003800000 */
.L_x_138:
        /* <DEDUP_REMOVED lines=9> */
.L_x_141:
[----:B------:R-:W-:Y:S05]  /*4bc0*/  BSYNC B1 ;  /* 0x0000000000017941 */ /* 0x000fea0003800000 */
.L_x_140:
        /* <DEDUP_REMOVED lines=10> */
.L_x_143:
[----:B------:R-:W-:Y:S05]  /*4c70*/  BSYNC B1 ;  /* 0x0000000000017941 */ /* 0x000fea0003800000 */
.L_x_142:
        /* <DEDUP_REMOVED lines=10> */
.L_x_145:
[----:B------:R-:W-:Y:S05]  /*4d20*/  BSYNC B1 ;  /* 0x0000000000017941 */ /* 0x000fea0003800000 */
.L_x_144:
        /* <DEDUP_REMOVED lines=9> */
.L_x_147:
[----:B------:R-:W-:Y:S05]  /*4dc0*/  BSYNC B1 ;  /* 0x0000000000017941 */ /* 0x000fea0003800000 */
.L_x_146:
        /* <DEDUP_REMOVED lines=9> */
.L_x_149:
[----:B------:R-:W-:Y:S05]  /*4e60*/  BSYNC B1 ;  /* 0x0000000000017941 */ /* 0x000fea0003800000 */
.L_x_148:
        /* <DEDUP_REMOVED lines=10> */
.L_x_151:
[----:B------:R-:W-:Y:S05]  /*4f10*/  BSYNC B1 ;  /* 0x0000000000017941 */ /* 0x000fea0003800000 */
.L_x_150:
        /* <DEDUP_REMOVED lines=10> */
.L_x_153:
[----:B------:R-:W-:Y:S05]  /*4fc0*/  BSYNC B1 ;  /* 0x0000000000017941 */ /* 0x000fea0003800000 */
.L_x_152:
        /* <DEDUP_REMOVED lines=9> */
.L_x_155:
[----:B------:R-:W-:Y:S05]  /*5060*/  BSYNC B1 ;  /* 0x0000000000017941 */ /* 0x000fea0003800000 */
.L_x_154:
        /* <DEDUP_REMOVED lines=9> */
.L_x_157:
[----:B------:R-:W-:Y:S05]  /*5100*/  BSYNC B1 ;  /* 0x0000000000017941 */ /* 0x000fea0003800000 */
.L_x_156:
        /* <DEDUP_REMOVED lines=10> */
.L_x_159:
[----:B------:R-:W-:Y:S05]  /*51b0*/  BSYNC B1 ;  /* 0x0000000000017941 */ /* 0x000fea0003800000 */
.L_x_158:
        /* <DEDUP_REMOVED lines=10> */
.L_x_161:
[----:B------:R-:W-:Y:S05]  /*5260*/  BSYNC B1 ;  /* 0x0000000000017941 */ /* 0x000fea0003800000 */
.L_x_160:
        /* <DEDUP_REMOVED lines=9> */
.L_x_163:
[----:B------:R-:W-:Y:S05]  /*5300*/  BSYNC B1 ;  /* 0x0000000000017941 */ /* 0x000fea0003800000 */
.L_x_162:
        /* <DEDUP_REMOVED lines=9> */
.L_x_165:
[----:B------:R-:W-:Y:S05]  /*53a0*/  BSYNC B1 ;  /* 0x0000000000017941 */ /* 0x000fea0003800000 */
.L_x_164:
        /* <DEDUP_REMOVED lines=10> */
.L_x_167:
[----:B------:R-:W-:Y:S05]  /*5450*/  BSYNC B1 ;  /* 0x0000000000017941 */ /* 0x000fea0003800000 */
.L_x_166:
        /* <DEDUP_REMOVED lines=10> */
.L_x_169:
[----:B------:R-:W-:Y:S05]  /*5500*/  BSYNC B1 ;  /* 0x0000000000017941 */ /* 0x000fea0003800000 */
.L_x_168:
        /* <DEDUP_REMOVED lines=9> */
.L_x_171:
[----:B------:R-:W-:Y:S05]  /*55a0*/  BSYNC B1 ;  /* 0x0000000000017941 */ /* 0x000fea0003800000 */
.L_x_170:
        /* <DEDUP_REMOVED lines=9> */
.L_x_173:
[----:B------:R-:W-:Y:S05]  /*5640*/  BSYNC B1 ;  /* 0x0000000000017941 */ /* 0x000fea0003800000 */
.L_x_172:
        /* <DEDUP_REMOVED lines=10> */
.L_x_175:
[----:B------:R-:W-:Y:S05]  /*56f0*/  BSYNC B1 ;  /* 0x0000000000017941 */ /* 0x000fea0003800000 */
.L_x_174:
        /* <DEDUP_REMOVED lines=10> */
.L_x_177:
[----:B------:R-:W-:Y:S05]  /*57a0*/  BSYNC B1 ;  /* 0x0000000000017941 */ /* 0x000fea0003800000 */
.L_x_176:
        /* <DEDUP_REMOVED lines=9> */
.L_x_179:
[----:B------:R-:W-:Y:S05]  /*5840*/  BSYNC B1 ;  /* 0x0000000000017941 */ /* 0x000fea0003800000 */
.L_x_178:
        /* <DEDUP_REMOVED lines=9> */
.L_x_181:
[----:B------:R-:W-:Y:S05]  /*58e0*/  BSYNC B1 ;  /* 0x0000000000017941 */ /* 0x000fea0003800000 */
.L_x_180:
        /* <DEDUP_REMOVED lines=10> */
.L_x_183:
[----:B------:R-:W-:Y:S05]  /*5990*/  BSYNC B1 ;  /* 0x0000000000017941 */ /* 0x000fea0003800000 */
.L_x_182:
        /* <DEDUP_REMOVED lines=10> */
.L_x_185:
[----:B------:R-:W-:Y:S05]  /*5a40*/  BSYNC B1 ;  /* 0x0000000000017941 */ /* 0x000fea0003800000 */
.L_x_184:
        /* <DEDUP_REMOVED lines=9> */
.L_x_187:
[----:B------:R-:W-:Y:S05]  /*5ae0*/  BSYNC B1 ;  /* 0x0000000000017941 */ /* 0x000fea0003800000 */
.L_x_186:
        /* <DEDUP_REMOVED lines=9> */
.L_x_189:
[----:B------:R-:W-:Y:S05]  /*5b80*/  BSYNC B1 ;  /* 0x0000000000017941 */ /* 0x000fea0003800000 */
.L_x_188:
        /* <DEDUP_REMOVED lines=10> */
.L_x_191:
[----:B------:R-:W-:Y:S05]  /*5c30*/  BSYNC B1 ;  /* 0x0000000000017941 */ /* 0x000fea0003800000 */
.L_x_190:
        /* <DEDUP_REMOVED lines=10> */
.L_x_193:
[----:B------:R-:W-:Y:S05]  /*5ce0*/  BSYNC B1 ;  /* 0x0000000000017941 */ /* 0x000fea0003800000 */
.L_x_192:
        /* <DEDUP_REMOVED lines=9> */
.L_x_195:
[----:B------:R-:W-:Y:S05]  /*5d80*/  BSYNC B1 ;  /* 0x0000000000017941 */ /* 0x000fea0003800000 */
.L_x_194:
        /* <DEDUP_REMOVED lines=9> */
.L_x_197:
[----:B------:R-:W-:Y:S05]  /*5e20*/  BSYNC B1 ;  /* 0x0000000000017941 */ /* 0x000fea0003800000 */
.L_x_196:
        /* <DEDUP_REMOVED lines=10> */
.L_x_199:
[----:B------:R-:W-:Y:S05]  /*5ed0*/  BSYNC B1 ;  /* 0x0000000000017941 */ /* 0x000fea0003800000 */
.L_x_198:
        /* <DEDUP_REMOVED lines=10> */
.L_x_201:
[----:B------:R-:W-:Y:S05]  /*5f80*/  BSYNC B1 ;  /* 0x0000000000017941 */ /* 0x000fea0003800000 */
.L_x_200:
        /* <DEDUP_REMOVED lines=9> */
.L_x_203:
[----:B------:R-:W-:Y:S05]  /*6020*/  BSYNC B1 ;  /* 0x0000000000017941 */ /* 0x000fea0003800000 */
.L_x_202:
        /* <DEDUP_REMOVED lines=9> */
.L_x_205:
[----:B------:R-:W-:Y:S05]  /*60c0*/  BSYNC B1 ;  /* 0x0000000000017941 */ /* 0x000fea0003800000 */
.L_x_204:
        /* <DEDUP_REMOVED lines=10> */
.L_x_207:
[----:B------:R-:W-:Y:S05]  /*6170*/  BSYNC B1 ;  /* 0x0000000000017941 */ /* 0x000fea0003800000 */
.L_x_206:
        /* <DEDUP_REMOVED lines=10> */
.L_x_209:
[----:B------:R-:W-:Y:S05]  /*6220*/  BSYNC B1 ;  /* 0x0000000000017941 */ /* 0x000fea0003800000 */
.L_x_208:
        /* <DEDUP_REMOVED lines=9> */
.L_x_211:
[----:B------:R-:W-:Y:S05]  /*62c0*/  BSYNC B1 ;  /* 0x0000000000017941 */ /* 0x000fea0003800000 */
.L_x_210:
        /* <DEDUP_REMOVED lines=9> */
.L_x_213:
[----:B------:R-:W-:Y:S05]  /*6360*/  BSYNC B1 ;  /* 0x0000000000017941 */ /* 0x000fea0003800000 */
.L_x_212:
        /* <DEDUP_REMOVED lines=10> */
.L_x_215:
[----:B------:R-:W-:Y:S05]  /*6410*/  BSYNC B1 ;  /* 0x0000000000017941 */ /* 0x000fea0003800000 */
.L_x_214:
        /* <DEDUP_REMOVED lines=10> */
.L_x_217:
[----:B------:R-:W-:Y:S05]  /*64c0*/  BSYNC B1 ;  /* 0x0000000000017941 */ /* 0x000fea0003800000 */
.L_x_216:
        /* <DEDUP_REMOVED lines=9> */
.L_x_219:
[----:B------:R-:W-:Y:S05]  /*6560*/  BSYNC B1 ;  /* 0x0000000000017941 */ /* 0x000fea0003800000 */
.L_x_218:
        /* <DEDUP_REMOVED lines=9> */
.L_x_221:
[----:B------:R-:W-:Y:S05]  /*6600*/  BSYNC B1 ;  /* 0x0000000000017941 */ /* 0x000fea0003800000 */
.L_x_220:
        /* <DEDUP_REMOVED lines=10> */
.L_x_223:
[----:B------:R-:W-:Y:S05]  /*66b0*/  BSYNC B1 ;  /* 0x0000000000017941 */ /* 0x000fea0003800000 */
.L_x_222:
        /* <DEDUP_REMOVED lines=10> */
.L_x_225:
[----:B------:R-:W-:Y:S05]  /*6760*/  BSYNC B1 ;  /* 0x0000000000017941 */ /* 0x000fea0003800000 */
.L_x_224:
        /* <DEDUP_REMOVED lines=9> */
.L_x_227:
[----:B------:R-:W-:Y:S05]  /*6800*/  BSYNC B1 ;  /* 0x0000000000017941 */ /* 0x000fea0003800000 */
.L_x_226:
        /* <DEDUP_REMOVED lines=9> */
.L_x_229:
[----:B------:R-:W-:Y:S05]  /*68a0*/  BSYNC B1 ;  /* 0x0000000000017941 */ /* 0x000fea0003800000 */
.L_x_228:
        /* <DEDUP_REMOVED lines=10> */
.L_x_231:
[----:B------:R-:W-:Y:S05]  /*6950*/  BSYNC B1 ;  /* 0x0000000000017941 */ /* 0x000fea0003800000 */
.L_x_230:
        /* <DEDUP_REMOVED lines=10> */
.L_x_233:
[----:B------:R-:W-:Y:S05]  /*6a00*/  BSYNC B1 ;  /* 0x0000000000017941 */ /* 0x000fea0003800000 */
.L_x_232:
        /* <DEDUP_REMOVED lines=9> */
.L_x_235:
[----:B------:R-:W-:Y:S05]  /*6aa0*/  BSYNC B1 ;  /* 0x0000000000017941 */ /* 0x000fea0003800000 */
.L_x_234:
        /* <DEDUP_REMOVED lines=9> */
.L_x_237:
[----:B------:R-:W-:Y:S05]  /*6b40*/  BSYNC B1 ;  /* 0x0000000000017941 */ /* 0x000fea0003800000 */
.L_x_236:
        /* <DEDUP_REMOVED lines=10> */
.L_x_239:
[----:B------:R-:W-:Y:S05]  /*6bf0*/  BSYNC B1 ;  /* 0x0000000000017941 */ /* 0x000fea0003800000 */
.L_x_238:
        /* <DEDUP_REMOVED lines=10> */
.L_x_241:
[----:B------:R-:W-:Y:S05]  /*6ca0*/  BSYNC B1 ;  /* 0x0000000000017941 */ /* 0x000fea0003800000 */
.L_x_240:
        /* <DEDUP_REMOVED lines=9> */
.L_x_243:
[----:B------:R-:W-:Y:S05]  /*6d40*/  BSYNC B1 ;  /* 0x0000000000017941 */ /* 0x000fea0003800000 */
.L_x_242:
        /* <DEDUP_REMOVED lines=9> */
.L_x_245:
[----:B------:R-:W-:Y:S05]  /*6de0*/  BSYNC B1 ;  /* 0x0000000000017941 */ /* 0x000fea0003800000 */
.L_x_244:
        /* <DEDUP_REMOVED lines=10> */
.L_x_247:
[----:B------:R-:W-:Y:S05]  /*6e90*/  BSYNC B1 ;  /* 0x0000000000017941 */ /* 0x000fea0003800000 */
.L_x_246:
        /* <DEDUP_REMOVED lines=10> */
.L_x_249:
[----:B------:R-:W-:Y:S05]  /*6f40*/  BSYNC B1 ;  /* 0x0000000000017941 */ /* 0x000fea0003800000 */
.L_x_248:
        /* <DEDUP_REMOVED lines=9> */
.L_x_251:
[----:B------:R-:W-:Y:S05]  /*6fe0*/  BSYNC B1 ;  /* 0x0000000000017941 */ /* 0x000fea0003800000 */
.L_x_250:
        /* <DEDUP_REMOVED lines=9> */
.L_x_253:
[----:B------:R-:W-:Y:S05]  /*7080*/  BSYNC B1 ;  /* 0x0000000000017941 */ /* 0x000fea0003800000 */
.L_x_252:
        /* <DEDUP_REMOVED lines=10> */
.L_x_255:
[----:B------:R-:W-:Y:S05]  /*7130*/  BSYNC B1 ;  /* 0x0000000000017941 */ /* 0x000fea0003800000 */
.L_x_254:
        /* <DEDUP_REMOVED lines=10> */
.L_x_257:
[----:B------:R-:W-:Y:S05]  /*71e0*/  BSYNC B1 ;  /* 0x0000000000017941 */ /* 0x000fea0003800000 */
.L_x_256:
        /* <DEDUP_REMOVED lines=9> */
.L_x_259:
[----:B------:R-:W-:Y:S05]  /*7280*/  BSYNC B1 ;  /* 0x0000000000017941 */ /* 0x000fea0003800000 */
.L_x_258:
        /* <DEDUP_REMOVED lines=9> */
.L_x_261:
[----:B------:R-:W-:Y:S05]  /*7320*/  BSYNC B1 ;  /* 0x0000000000017941 */ /* 0x000fea0003800000 */
.L_x_260:
        /* <DEDUP_REMOVED lines=10> */
.L_x_263:
[----:B------:R-:W-:Y:S05]  /*73d0*/  BSYNC B1 ;  /* 0x0000000000017941 */ /* 0x000fea0003800000 */
.L_x_262:
        /* <DEDUP_REMOVED lines=10> */
.L_x_265:
[----:B------:R-:W-:Y:S05]  /*7480*/  BSYNC B1 ;  /* 0x0000000000017941 */ /* 0x000fea0003800000 */
.L_x_264:
        /* <DEDUP_REMOVED lines=9> */
.L_x_267:
[----:B------:R-:W-:Y:S05]  /*7520*/  BSYNC B1 ;  /* 0x0000000000017941 */ /* 0x000fea0003800000 */
.L_x_266:
        /* <DEDUP_REMOVED lines=9> */
.L_x_269:
[----:B------:R-:W-:Y:S05]  /*75c0*/  BSYNC B1 ;  /* 0x0000000000017941 */ /* 0x000fea0003800000 */
.L_x_268:
        /* <DEDUP_REMOVED lines=10> */
.L_x_271:
[----:B------:R-:W-:Y:S05]  /*7670*/  BSYNC B1 ;  /* 0x0000000000017941 */ /* 0x000fea0003800000 */
.L_x_270:
        /* <DEDUP_REMOVED lines=10> */
.L_x_273:
[----:B------:R-:W-:Y:S05]  /*7720*/  BSYNC B1 ;  /* 0x0000000000017941 */ /* 0x000fea0003800000 */
.L_x_272:
        /* <DEDUP_REMOVED lines=9> */
.L_x_275:
[----:B------:R-:W-:Y:S05]  /*77c0*/  BSYNC B1 ;  /* 0x0000000000017941 */ /* 0x000fea0003800000 */
.L_x_274:
        /* <DEDUP_REMOVED lines=9> */
.L_x_277:
[----:B------:R-:W-:Y:S05]  /*7860*/  BSYNC B1 ;  /* 0x0000000000017941 */ /* 0x000fea0003800000 */
.L_x_276:
        /* <DEDUP_REMOVED lines=10> */
.L_x_279:
[----:B------:R-:W-:Y:S05]  /*7910*/  BSYNC B1 ;  /* 0x0000000000017941 */ /* 0x000fea0003800000 */
.L_x_278:
        /* <DEDUP_REMOVED lines=10> */
.L_x_281:
[----:B------:R-:W-:Y:S05]  /*79c0*/  BSYNC B1 ;  /* 0x0000000000017941 */ /* 0x000fea0003800000 */
.L_x_280:
[----:B-----5:R-:W-:Y:S01]  /*79d0*/  HADD2.F32 R3, -RZ, R24.H0_H0 ;  /* 0x20000018ff037230 */ /* 0x020fe20000004100 */
[----:B------:R-:W-:Y:S01]  /*79e0*/  ISETP.GT.AND P1, PT, R0, 0x8, P1 ;  /* 0x000000080000780c */ /* 0x000fe20000f24270 */
[----:B------:R-:W-:Y:S03]  /*79f0*/  BSSY B1, `(.L_x_282) ;  /* 0x0000007000017945 */ /* 0x000fe60003800000 */
[----:B01--4-:R-:W-:-:S04]  /*7a00*/  FMUL R6, R3, R156 ;  /* 0x0000009c03067220 */ /* 0x013fc80000400000 */
[----:B------:R-:W-:-:S05]  /*7a10*/  FFMA R6, R149, R155, R6 ;  /* 0x0000009b95067223 */ /* 0x000fca0000000006 */
[----:B------:R-:W-:-:S05]  /*7a20*/  F2FP.F16.F32.PACK_AB R6, RZ, R6 ;  /* 0x00000006ff06723e */ /* 0x000fca00000000ff */
[----:B------:R0:W-:Y:S01]  /*7a30*/  @P3 STG.E.U16 desc[UR36][R4.64+0x1f2], R6 ;  /* 0x0001f20604003986 */ /* 0x0001e2000c101524 */
[----:B------:R-:W-:Y:S05]  /*7a40*/  @!P1 BRA `(.L_x_283) ;  /* 0x0000000000049947 */ /* 0x000fea0003800000 */
[----:B------:R1:W5:Y:S02]  /*7a50*/  LDG.E.LTC128B.U16 R24, desc[UR36][R8.64+0x1f0] ;  /* 0x0001f02408187981 */ /* 0x000364000c1e1520 */
.L_x_283:
[----:B------:R-:W-:Y:S05]  /*7a60*/  BSYNC B1 ;  /* 0x0000000000017941 */ /* 0x000fea0003800000 */
.L_x_282:
[----:B-----5:R-:W-:Y:S01]  /*7a70*/  HADD2.F32 R3, -RZ, R24.H0_H0 ;  /* 0x20000018ff037230 */ /* 0x020fe20000004100 */
[----:B------:R-:W-:Y:S01]  /*7a80*/  ISETP.GT.AND P0, PT, R0, 0x8, P0 ;  /* 0x000000080000780c */ /* 0x000fe20000704270 */
[----:B0-----:R-:W-:Y:S01]  /*7a90*/  @P1 IMAD.MOV.U32 R4, RZ, RZ, R10 ;  /* 0x000000ffff041224 */ /* 0x001fe200078e000a */
[----:B------:R-:W-:Y:S01]  /*7aa0*/  BSSY B1, `(.L_x_284) ;  /* 0x0000008000017945 */ /* 0x000fe20003800000 */
[----:B------:R-:W-:Y:S02]  /*7ab0*/  @P1 IMAD.MOV.U32 R5, RZ, RZ, R11 ;  /* 0x000000ffff051224 */ /* 0x000fe400078e000b */
[----:B------:R-:W-:-:S04]  /*7ac0*/  FMUL R3, R3, R156 ;  /* 0x0000009c03037220 */ /* 0x000fc80000400000 */
[----:B------:R-:W-:-:S05]  /*7ad0*/  FFMA R3, R150, R155, R3 ;  /* 0x0000009b96037223 */ /* 0x000fca0000000003 */
[----:B------:R-:W-:-:S05]  /*7ae0*/  F2FP.F16.F32.PACK_AB R3, RZ, R3 ;  /* 0x00000003ff03723e */ /* 0x000fca00000000ff */
[----:B------:R0:W-:Y:S01]  /*7af0*/  @P1 STG.E.U16 desc[UR36][R4.64+0x1f0], R3 ;  /* 0x0001f00304001986 */ /* 0x0001e2000c101524 */
[----:B------:R-:W-:Y:S05]  /*7b00*/  @!P0 BRA `(.L_x_285) ;  /* 0x0000000000048947 */ /* 0x000fea0003800000 */
[----:B------:R4:W5:Y:S02]  /*7b10*/  LDG.E.LTC128B.U16 R24, desc[UR36][R8.64+0x1f2] ;  /* 0x0001f22408187981 */ /* 0x000964000c1e1520 */
.L_x_285:
[----:B------:R-:W-:Y:S05]  /*7b20*/  BSYNC B1 ;  /* 0x0000000000017941 */ /* 0x000fea0003800000 */
.L_x_284:
[----:B------:R-:W-:Y:S05]  /*7b30*/  @!P0 BRA `(.L_x_286) ;  /* 0x0000002400308947 */ /* 0x000fea0003800000 */
[----:B0----5:R-:W-:-:S05]  /*7b40*/  HADD2.F32 R3, -RZ, R24.H0_H0 ;  /* 0x20000018ff037230 */ /* 0x021fca0000004100 */
[----:B------:R-:W-:-:S04]  /*7b50*/  FMUL R0, R3, R156 ;  /* 0x0000009c03007220 */ /* 0x000fc80000400000 */
[----:B------:R-:W-:-:S05]  /*7b60*/  FFMA R0, R151, R155, R0 ;  /* 0x0000009b97007223 */ /* 0x000fca0000000000 */
[----:B------:R-:W-:-:S05]  /*7b70*/  F2FP.F16.F32.PACK_AB R0, RZ, R0 ;  /* 0x00000000ff00723e */ /* 0x000fca00000000ff */
[----:B------:R0:W-:Y:S01]  /*7b80*/  STG.E.U16 desc[UR36][R10.64+0x1f2], R0 ;  /* 0x0001f2000a007986 */ /* 0x0001e2000c101524 */
[----:B------:R-:W-:Y:S05]  /*7b90*/  BRA `(.L_x_286) ;  /* 0x0000002400187947 */ /* 0x000fea0003800000 */
.L_x_33:
[----:B------:R-:W-:Y:S01]  /*7ba0*/  ISETP.GT.AND P0, PT, R3, 0x1, PT ;  /* 0x000000010300780c */ /* 0x000fe20003f04270 */
[----:B------:R-:W-:Y:S01]  /*7bb0*/  ULDC.64 UR4, c[0x0][0x5c0] ;  /* 0x0001700000047ab9 */ /* 0x000fe20000000a00 */
[-C--:B------:R-:W-:Y:S01]  /*7bc0*/  FMUL R24, R24, R155.reuse ;  /* 0x0000009b18187220 */ /* 0x080fe20000400000 */
[-C--:B------:R-:W-:Y:S01]  /*7bd0*/  FMUL R25, R25, R155.reuse ;  /* 0x0000009b19197220 */ /* 0x080fe20000400000 */
[----:B------:R-:W-:Y:S01]  /*7be0*/  ISETP.GT.AND P3, PT, R0, RZ, P0 ;  /* 0x000000ff0000720c */ /* 0x000fe20000764270 */
[-C--:B------:R-:W-:Y:S01]  /*7bf0*/  FMUL R26, R26, R155.reuse ;  /* 0x0000009b1a1a7220 */ /* 0x080fe20000400000 */
[----:B------:R-:W-:Y:S01]  /*7c00*/  LEA R4, P4, R160, UR4, 0x1 ;  /* 0x00000004a0047c11 */ /* 0x000fe2000f8808ff */
[-C--:B------:R-:W-:Y:S01]  /*7c10*/  FMUL R27, R27, R155.reuse ;  /* 0x0000009b1b1b7220 */ /* 0x080fe20000400000 */
[----:B------:R-:W-:Y:S01]  /*7c20*/  F2FP.F16.F32.PACK_AB R24, RZ, R24 ;  /* 0x00000018ff18723e */ /* 0x000fe200000000ff */
[-C--:B------:R-:W-:Y:S01]  /*7c30*/  FMUL R28, R28, R155.reuse ;  /* 0x0000009b1c1c7220 */ /* 0x080fe20000400000 */
[----:B------:R-:W-:Y:S01]  /*7c40*/  LEA.HI.X R5, R160, UR5, R153, 0x1, P4 ;  /* 0x00000005a0057c11 */ /* 0x000fe2000a0f0c99 */
[----:B------:R-:W-:Y:S01]  /*7c50*/  FMUL R29, R29, R155 ;  /* 0x0000009b1d1d7220 */ /* 0x000fe20000400000 */
[----:B------:R-:W-:Y:S01]  /*7c60*/  F2FP.F16.F32.PACK_AB R25, RZ, R25 ;  /* 0x00000019ff19723e */ /* 0x000fe200000000ff */
[-C--:B------:R-:W-:Y:S01]  /*7c70*/  FMUL R30, R30, R155.reuse ;  /* 0x0000009b1e1e7220 */ /* 0x080fe20000400000 */
[----:B------:R-:W-:Y:S01]  /*7c80*/  SHF.L.U64.HI R11, R10, 0x4, R11 ;  /* 0x000000040a0b7819 */ /* 0x000fe2000001020b */
[----:B------:R-:W-:Y:S01]  /*7c90*/  @P1 STG.E.U16 desc[UR36][R4.64], R24 ;  /* 0x0000001804001986 */ /* 0x000fe2000c101524 */
[----:B------:R-:W-:Y:S01]  /*7ca0*/  ISETP.GT.AND P1, PT, R3, 0x8, PT ;  /* 0x000000080300780c */ /* 0x000fe20003f24270 */
[-C--:B------:R-:W-:Y:S01]  /*7cb0*/  FMUL R31, R31, R155.reuse ;  /* 0x0000009b1f1f7220 */ /* 0x080fe20000400000 */
[----:B------:R-:W-:Y:S01]  /*7cc0*/  ISETP.GT.AND P4, PT, R0, 0x8, P0 ;  /* 0x000000080000780c */ /* 0x000fe20000784270 */
[----:B------:R-:W-:Y:S01]  /*7cd0*/  @P3 STG.E.U16 desc[UR36][R4.64+0x2], R25 ;  /* 0x0000021904003986 */ /* 0x000fe2000c101524 */
[----:B------:R-:W-:Y:S01]  /*7ce0*/  LEA R6, P3, R10, R4, 0x4 ;  /* 0x000000040a067211 */ /* 0x000fe200078620ff */
[-C--:B------:R-:W-:Y:S01]  /*7cf0*/  FMUL R32, R32, R155.reuse ;  /* 0x0000009b20207220 */ /* 0x080fe20000400000 */
[C---:B------:R-:W-:Y:S01]  /*7d00*/  ISETP.GT.AND P2, PT, R0.reuse, 0x8, P2 ;  /* 0x000000080000780c */ /* 0x040fe20001744270 */
[-C--:B------:R-:W-:Y:S01]  /*7d10*/  FMUL R33, R33, R155.reuse ;  /* 0x0000009b21217220 */ /* 0x080fe20000400000 */
[----:B------:R-:W-:Y:S01]  /*7d20*/  ISETP.GT.AND P0, PT, R3, 0x9, PT ;  /* 0x000000090300780c */ /* 0x000fe20003f04270 */
[----:B------:R-:W-:Y:S01]  /*7d30*/  IMAD.X R7, R11, 0x1, R5, P3 ;  /* 0x000000010b077824 */ /* 0x000fe200018e0605 */
[----:B------:R-:W-:Y:S01]  /*7d40*/  ISETP.GT.AND P5, PT, R0, RZ, P1 ;  /* 0x000000ff0000720c */ /* 0x000fe20000fa4270 */
[-C--:B------:R-:W-:Y:S01]  /*7d50*/  FMUL R34, R34, R155.reuse ;  /* 0x0000009b22227220 */ /* 0x080fe20000400000 */
[----:B------:R-:W-:Y:S01]  /*7d60*/  ISETP.GT.AND P3, PT, R0, RZ, P0 ;  /* 0x000000ff0000720c */ /* 0x000fe20000764270 */
[-C--:B------:R-:W-:Y:S01]  /*7d70*/  FMUL R35, R35, R155.reuse ;  /* 0x0000009b23237220 */ /* 0x080fe20000400000 */
[----:B------:R-:W-:Y:S01]  /*7d80*/  F2FP.F16.F32.PACK_AB R26, RZ, R26 ;  /* 0x0000001aff1a723e */ /* 0x000fe200000000ff */
[----:B------:R-:W-:Y:S01]  /*7d90*/  FMUL R36, R36, R155 ;  /* 0x0000009b24247220 */ /* 0x000fe20000400000 */
[----:B------:R-:W-:Y:S01]  /*7da0*/  F2FP.F16.F32.PACK_AB R27, RZ, R27 ;  /* 0x0000001bff1b723e */ /* 0x000fe200000000ff */
[----:B------:R-:W-:Y:S01]  /*7db0*/  FMUL R37, R37, R155 ;  /* 0x0000009b25257220 */ /* 0x000fe20000400000 */
[----:B------:R-:W-:Y:S01]  /*7dc0*/  F2FP.F16.F32.PACK_AB R28, RZ, R28 ;  /* 0x0000001cff1c723e */ /* 0x000fe200000000ff */
[----:B------:R-:W-:Y:S01]  /*7dd0*/  @P2 STG.E.U16 desc[UR36][R6.64], R26 ;  /* 0x0000001a06002986 */ /* 0x000fe2000c101524 */
[----:B------:R-:W-:Y:S01]  /*7de0*/  F2FP.F16.F32.PACK_AB R29, RZ, R29 ;  /* 0x0000001dff1d723e */ /* 0x000fe200000000ff */
[-C--:B------:R-:W-:Y:S01]  /*7df0*/  FMUL R38, R38, R155.reuse ;  /* 0x0000009b26267220 */ /* 0x080fe20000400000 */
[C---:B------:R-:W-:Y:S01]  /*7e00*/  ISETP.GT.AND P2, PT, R0.reuse, 0x8, P1 ;  /* 0x000000080000780c */ /* 0x040fe20000f44270 */
[----:B------:R-:W-:Y:S01]  /*7e10*/  @P4 STG.E.U16 desc[UR36][R6.64+0x2], R27 ;  /* 0x0000021b06004986 */ /* 0x000fe2000c101524 */
[----:B------:R-:W-:Y:S01]  /*7e20*/  ISETP.GT.AND P1, PT, R3, 0x10, PT ;  /* 0x000000100300780c */ /* 0x000fe20003f24270 */
[-C--:B------:R-:W-:Y:S01]  /*7e30*/  FMUL R39, R39, R155.reuse ;  /* 0x0000009b27277220 */ /* 0x080fe20000400000 */
[----:B------:R-:W-:Y:S01]  /*7e40*/  F2FP.F16.F32.PACK_AB R30, RZ, R30 ;  /* 0x0000001eff1e723e */ /* 0x000fe200000000ff */
[----:B------:R-:W-:Y:S01]  /*7e50*/  @P5 STG.E.U16 desc[UR36][R4.64+0x10], R28 ;  /* 0x0000101c04005986 */ /* 0x000fe2000c101524 */
[----:B------:R-:W-:Y:S01]  /*7e60*/  ISETP.GT.AND P4, PT, R0, RZ, P1 ;  /* 0x000000ff0000720c */ /* 0x000fe20000f84270 */
[----:B------:R-:W-:Y:S01]  /*7e70*/  FMUL R40, R40, R155 ;  /* 0x0000009b28287220 */ /* 0x000fe20000400000 */
[----:B------:R-:W-:Y:S01]  /*7e80*/  F2FP.F16.F32.PACK_AB R31, RZ, R31 ;  /* 0x0000001fff1f723e */ /* 0x000fe200000000ff */
[----:B------:R-:W-:Y:S01]  /*7e90*/  @P3 STG.E.U16 desc[UR36][R4.64+0x12], R29 ;  /* 0x0000121d04003986 */ /* 0x000fe2000c101524 */
[----:B------:R-:W-:Y:S01]  /*7ea0*/  ISETP.GT.AND P3, PT, R0, 0x8, P0 ;  /* 0x000000080000780c */ /* 0x000fe20000764270 */
[-C--:B------:R-:W-:Y:S01]  /*7eb0*/  FMUL R41, R41, R155.reuse ;  /* 0x0000009b29297220 */ /* 0x080fe20000400000 */
[----:B------:R-:W-:Y:S01]  /*7ec0*/  ISETP.GT.AND P0, PT, R3, 0x11, PT ;  /* 0x000000110300780c */ /* 0x000fe20003f04270 */
[----:B------:R-:W-:Y:S01]  /*7ed0*/  @P2 STG.E.U16 desc[UR36][R6.64+0x10], R30 ;  /* 0x0000101e06002986 */ /* 0x000fe2000c101524 */
[----:B------:R-:W-:Y:S01]  /*7ee0*/  F2FP.F16.F32.PACK_AB R32, RZ, R32 ;  /* 0x00000020ff20723e */ /* 0x000fe200000000ff */
[-C--:B------:R-:W-:Y:S01]  /*7ef0*/  FMUL R42, R42, R155.reuse ;  /* 0x0000009b2a2a7220 */ /* 0x080fe20000400000 */
[C---:B------:R-:W-:Y:S01]  /*7f00*/  ISETP.GT.AND P5, PT, R0.reuse, RZ, P0 ;  /* 0x000000ff0000720c */ /* 0x040fe200007a4270 */
[-C--:B------:R-:W-:Y:S01]  /*7f10*/  FMUL R43, R43, R155.reuse ;  /* 0x0000009b2b2b7220 */ /* 0x080fe20000400000 */
[----:B------:R-:W-:Y:S01]  /*7f20*/  ISETP.GT.AND P2, PT, R0, 0x8, P1 ;  /* 0x000000080000780c */ /* 0x000fe20000f44270 */
[-C--:B------:R-:W-:Y:S01]  /*7f30*/  FMUL R44, R44, R155.reuse ;  /* 0x0000009b2c2c7220 */ /* 0x080fe20000400000 */
[----:B------:R-:W-:Y:S01]  /*7f40*/  ISETP.GT.AND P1, PT, R3, 0x18, PT ;  /* 0x000000180300780c */ /* 0x000fe20003f24270 */
[----:B------:R-:W-:Y:S01]  /*7f50*/  FMUL R45, R45, R155 ;  /* 0x0000009b2d2d7220 */ /* 0x000fe20000400000 */
[----:B------:R-:W-:Y:S01]  /*7f60*/  F2FP.F16.F32.PACK_AB R33, RZ, R33 ;  /* 0x00000021ff21723e */ /* 0x000fe200000000ff */
[----:B------:R-:W-:Y:S01]  /*7f70*/  @P3 STG.E.U16 desc[UR36][R6.64+0x12], R31 ;  /* 0x0000121f06003986 */ /* 0x000fe2000c101524 */
[----:B------:R-:W-:Y:S01]  /*7f80*/  ISETP.GT.AND P3, PT, R0, 0x8, P0 ;  /* 0x000000080000780c */ /* 0x000fe20000764270 */
[-C--:B------:R-:W-:Y:S01]  /*7f90*/  FMUL R46, R46, R155.reuse ;  /* 0x0000009b2e2e7220 */ /* 0x080fe20000400000 */
[----:B------:R-:W-:Y:S01]  /*7fa0*/  ISETP.GT.AND P0, PT, R3, 0x19, PT ;  /* 0x000000190300780c */ /* 0x000fe20003f04270 */
[----:B------:R-:W-:Y:S01]  /*7fb0*/  @P4 STG.E.U16 desc[UR36][R4.64+0x20], R32 ;  /* 0x0000202004004986 */ /* 0x000fe2000c101524 */
[C---:B------:R-:W-:Y:S01]  /*7fc0*/  ISETP.GT.AND P4, PT, R0.reuse, RZ, P1 ;  /* 0x000000ff0000720c */ /* 0x040fe20000f84270 */
[-C--:B------:R-:W-:Y:S01]  /*7fd0*/  FMUL R47, R47, R155.reuse ;  /* 0x0000009b2f2f7220 */ /* 0x080fe20000400000 */
[----:B------:R-:W-:Y:S01]  /*7fe0*/  F2FP.F16.F32.PACK_AB R34, RZ, R34 ;  /* 0x00000022ff22723e */ /* 0x000fe200000000ff */
[----:B------:R-:W-:Y:S01]  /*7ff0*/  @P5 STG.E.U16 desc[UR36][R4.64+0x22], R33 ;  /* 0x0000222104005986 */ /* 0x000fe2000c101524 */
[----:B------:R-:W-:Y:S01]  /*8000*/  ISETP.GT.AND P5, PT, R0, RZ, P0 ;  /* 0x000000ff0000720c */ /* 0x000fe200007a4270 */
[----:B------:R-:W-:Y:S01]  /*8010*/  FMUL R48, R48, R155 ;  /* 0x0000009b30307220 */ /* 0x000fe20000400000 */
[----:B------:R-:W-:Y:S01]  /*8020*/  F2FP.F16.F32.PACK_AB R35, RZ, R35 ;  /* 0x00000023ff23723e */ /* 0x000fe200000000ff */
[----:B------:R-:W-:Y:S01]  /*8030*/  @P2 STG.E.U16 desc[UR36][R6.64+0x20], R34 ;  /* 0x0000202206002986 */ /* 0x000fe2000c101524 */
[----:B------:R-:W-:Y:S01]  /*8040*/  F2FP.F16.F32.PACK_AB R36, RZ, R36 ;  /* 0x00000024ff24723e */ /* 0x000fe200000000ff */
[-C--:B------:R-:W-:Y:S01]  /*8050*/  FMUL R49, R49, R155.reuse ;  /* 0x0000009b31317220 */ /* 0x080fe20000400000 */
[----:B------:R-:W-:Y:S01]  /*8060*/  ISETP.GT.AND P2, PT, R0, 0x8, P1 ;  /* 0x000000080000780c */ /* 0x000fe20000f44270 */
[----:B------:R-:W-:Y:S01]  /*8070*/  @P3 STG.E.U16 desc[UR36][R6.64+0x22], R35 ;  /* 0x0000222306003986 */ /* 0x000fe2000c101524 */
[----:B------:R-:W-:Y:S01]  /*8080*/  ISETP.GT.AND P1, PT, R3, 0x20, PT ;  /* 0x000000200300780c */ /* 0x000fe20003f24270 */
[----:B------:R-:W-:Y:S01]  /*8090*/  FMUL R50, R50, R155 ;  /* 0x0000009b32327220 */ /* 0x000fe20000400000 */
[----:B------:R-:W-:Y:S01]  /*80a0*/  F2FP.F16.F32.PACK_AB R37, RZ, R37 ;  /* 0x00000025ff25723e */ /* 0x000fe200000000ff */
[----:B------:R-:W-:Y:S01]  /*80b0*/  @P4 STG.E.U16 desc[UR36][R4.64+0x30], R36 ;  /* 0x0000302404004986 */ /* 0x000fe2000c101524 */
[C---:B------:R-:W-:Y:S01]  /*80c0*/  ISETP.GT.AND P3, PT, R0.reuse, 0x8, P0 ;  /* 0x000000080000780c */ /* 0x040fe20000764270 */
[-C--:B------:R-:W-:Y:S01]  /*80d0*/  FMUL R51, R51, R155.reuse ;  /* 0x0000009b33337220 */ /* 0x080fe20000400000 */
[----:B------:R-:W-:Y:S01]  /*80e0*/  ISETP.GT.AND P0, PT, R3, 0x21, PT ;  /* 0x000000210300780c */ /* 0x000fe20003f04270 */
[----:B------:R-:W-:Y:S01]  /*80f0*/  @P5 STG.E.U16 desc[UR36][R4.64+0x32], R37 ;  /* 0x0000322504005986 */ /* 0x000fe2000c101524 */
[----:B------:R-:W-:Y:S01]  /*8100*/  ISETP.GT.AND P4, PT, R0, RZ, P1 ;  /* 0x000000ff0000720c */ /* 0x000fe20000f84270 */
[-C--:B------:R-:W-:Y:S01]  /*8110*/  FMUL R52, R52, R155.reuse ;  /* 0x0000009b34347220 */ /* 0x080fe20000400000 */
[----:B------:R-:W-:Y:S01]  /*8120*/  F2FP.F16.F32.PACK_AB R38, RZ, R38 ;  /* 0x00000026ff26723e */ /* 0x000fe200000000ff */
[-C--:B------:R-:W-:Y:S01]  /*8130*/  FMUL R53, R53, R155.reuse ;  /* 0x0000009b35357220 */ /* 0x080fe20000400000 */
        /* <DEDUP_REMOVED lines=325> */
[----:B------:R-:W-:Y:S01]  /*9590*/  FMUL R151, R151, R155 ;  /* 0x0000009b97977220 */ /* 0x000fe20000400000 */
[----:B------:R-:W-:Y:S01]  /*95a0*/  ISETP.GT.AND P2, PT, R0, 0x8, P1 ;  /* 0x000000080000780c */ /* 0x000fe20000f44270 */
[----:B------:R-:W-:Y:S01]  /*95b0*/  @P3 STG.E.U16 desc[UR36][R6.64+0x132], R103 ;  /* 0x0001326706003986 */ /* 0x000fe2000c101524 */
[----:B------:R-:W-:-:S02]  /*95c0*/  ISETP.GT.AND P1, PT, R3, 0xa8, PT ;  /* 0x000000a80300780c */ /* 0x000fc40003f24270 */
[----:B------:R-:W-:Y:S01]  /*95d0*/  F2FP.F16.F32.PACK_AB R105, RZ, R105 ;  /* 0x00000069ff69723e */ /* 0x000fe200000000ff */
[----:B------:R-:W-:Y:S01]  /*95e0*/  @P4 STG.E.U16 desc[UR36][R4.64+0x140], R104 ;  /* 0x0001406804004986 */ /* 0x000fe2000c101524 */
[C---:B------:R-:W-:Y:S02]  /*95f0*/  ISETP.GT.AND P3, PT, R0.reuse, 0x8, P0 ;  /* 0x000000080000780c */ /* 0x040fe40000764270 */
[----:B------:R-:W-:Y:S01]  /*9600*/  ISETP.GT.AND P0, PT, R3, 0xa9, PT ;  /* 0x000000a90300780c */ /* 0x000fe20003f04270 */
[----:B------:R-:W-:Y:S01]  /*9610*/  @P5 STG.E.U16 desc[UR36][R4.64+0x142], R105 ;  /* 0x0001426904005986 */ /* 0x000fe2000c101524 */
[C---:B------:R-:W-:Y:S02]  /*9620*/  ISETP.GT.AND P4, PT, R0.reuse, RZ, P1 ;  /* 0x000000ff0000720c */ /* 0x040fe40000f84270 */
[----:B------:R-:W-:Y:S02]  /*9630*/  F2FP.F16.F32.PACK_AB R106, RZ, R106 ;  /* 0x0000006aff6a723e */ /* 0x000fe400000000ff */
[----:B------:R-:W-:-:S02]  /*9640*/  ISETP.GT.AND P5, PT, R0, RZ, P0 ;  /* 0x000000ff0000720c */ /* 0x000fc400007a4270 */
[----:B------:R-:W-:Y:S01]  /*9650*/  F2FP.F16.F32.PACK_AB R107, RZ, R107 ;  /* 0x0000006bff6b723e */ /* 0x000fe200000000ff */
[----:B------:R-:W-:Y:S01]  /*9660*/  @P2 STG.E.U16 desc[UR36][R6.64+0x140], R106 ;  /* 0x0001406a06002986 */ /* 0x000fe2000c101524 */
[----:B------:R-:W-:Y:S02]  /*9670*/  F2FP.F16.F32.PACK_AB R108, RZ, R108 ;  /* 0x0000006cff6c723e */ /* 0x000fe400000000ff */
[C---:B------:R-:W-:Y:S01]  /*9680*/  ISETP.GT.AND P2, PT, R0.reuse, 0x8, P1 ;  /* 0x000000080000780c */ /* 0x040fe20000f44270 */
[----:B------:R-:W-:Y:S01]  /*9690*/  @P3 STG.E.U16 desc[UR36][R6.64+0x142], R107 ;  /* 0x0001426b06003986 */ /* 0x000fe2000c101524 */
[----:B------:R-:W-:Y:S02]  /*96a0*/  ISETP.GT.AND P1, PT, R3, 0xb0, PT ;  /* 0x000000b00300780c */ /* 0x000fe40003f24270 */
[----:B------:R-:W-:Y:S01]  /*96b0*/  F2FP.F16.F32.PACK_AB R109, RZ, R109 ;  /* 0x0000006dff6d723e */ /* 0x000fe200000000ff */
[----:B------:R-:W-:Y:S01]  /*96c0*/  @P4 STG.E.U16 desc[UR36][R4.64+0x150], R108 ;  /* 0x0001506c04004986 */ /* 0x000fe2000c101524 */
[----:B------:R-:W-:-:S02]  /*96d0*/  ISETP.GT.AND P3, PT, R0, 0x8, P0 ;  /* 0x000000080000780c */ /* 0x000fc40000764270 */
[----:B------:R-:W-:Y:S01]  /*96e0*/  ISETP.GT.AND P0, PT, R3, 0xb1, PT ;  /* 0x000000b10300780c */ /* 0x000fe20003f04270 */
[----:B------:R-:W-:Y:S01]  /*96f0*/  @P5 STG.E.U16 desc[UR36][R4.64+0x152], R109 ;  /* 0x0001526d04005986 */ /* 0x000fe2000c101524 */
[C---:B------:R-:W-:Y:S02]  /*9700*/  ISETP.GT.AND P4, PT, R0.reuse, RZ, P1 ;  /* 0x000000ff0000720c */ /* 0x040fe40000f84270 */
[----:B------:R-:W-:Y:S02]  /*9710*/  F2FP.F16.F32.PACK_AB R110, RZ, R110 ;  /* 0x0000006eff6e723e */ /* 0x000fe400000000ff */
[----:B------:R-:W-:Y:S02]  /*9720*/  ISETP.GT.AND P5, PT, R0, RZ, P0 ;  /* 0x000000ff0000720c */ /* 0x000fe400007a4270 */
[----:B------:R-:W-:Y:S01]  /*9730*/  F2FP.F16.F32.PACK_AB R111, RZ, R111 ;  /* 0x0000006fff6f723e */ /* 0x000fe200000000ff */
[----:B------:R-:W-:Y:S01]  /*9740*/  @P2 STG.E.U16 desc[UR36][R6.64+0x150], R110 ;  /* 0x0001506e06002986 */ /* 0x000fe2000c101524 */
[----:B------:R-:W-:-:S02]  /*9750*/  F2FP.F16.F32.PACK_AB R112, RZ, R112 ;  /* 0x00000070ff70723e */ /* 0x000fc400000000ff */
[C---:B------:R-:W-:Y:S01]  /*9760*/  ISETP.GT.AND P2, PT, R0.reuse, 0x8, P1 ;  /* 0x000000080000780c */ /* 0x040fe20000f44270 */
[----:B------:R-:W-:Y:S01]  /*9770*/  @P3 STG.E.U16 desc[UR36][R6.64+0x152], R111 ;  /* 0x0001526f06003986 */ /* 0x000fe2000c101524 */
[C---:B------:R-:W-:Y:S02]  /*9780*/  ISETP.GT.AND P1, PT, R3.reuse, 0xb8, PT ;  /* 0x000000b80300780c */ /* 0x040fe40003f24270 */
[----:B------:R-:W-:Y:S01]  /*9790*/  F2FP.F16.F32.PACK_AB R113, RZ, R113 ;  /* 0x00000071ff71723e */ /* 0x000fe200000000ff */
[----:B------:R-:W-:Y:S01]  /*97a0*/  @P4 STG.E.U16 desc[UR36][R4.64+0x160], R112 ;  /* 0x0001607004004986 */ /* 0x000fe2000c101524 */
[C---:B------:R-:W-:Y:S02]  /*97b0*/  ISETP.GT.AND P3, PT, R0.reuse, 0x8, P0 ;  /* 0x000000080000780c */ /* 0x040fe40000764270 */
[----:B------:R-:W-:Y:S01]  /*97c0*/  ISETP.GT.AND P0, PT, R3, 0xb9, PT ;  /* 0x000000b90300780c */ /* 0x000fe20003f04270 */
[----:B------:R-:W-:Y:S01]  /*97d0*/  @P5 STG.E.U16 desc[UR36][R4.64+0x162], R113 ;  /* 0x0001627104005986 */ /* 0x000fe2000c101524 */
[----:B------:R-:W-:-:S02]  /*97e0*/  ISETP.GT.AND P4, PT, R0, RZ, P1 ;  /* 0x000000ff0000720c */ /* 0x000fc40000f84270 */
[----:B------:R-:W-:Y:S02]  /*97f0*/  F2FP.F16.F32.PACK_AB R114, RZ, R114 ;  /* 0x00000072ff72723e */ /* 0x000fe400000000ff */
[C---:B------:R-:W-:Y:S02]  /*9800*/  ISETP.GT.AND P5, PT, R0.reuse, RZ, P0 ;  /* 0x000000ff0000720c */ /* 0x040fe400007a4270 */
[----:B------:R-:W-:Y:S01]  /*9810*/  F2FP.F16.F32.PACK_AB R115, RZ, R115 ;  /* 0x00000073ff73723e */ /* 0x000fe200000000ff */
[----:B------:R-:W-:Y:S01]  /*9820*/  @P2 STG.E.U16 desc[UR36][R6.64+0x160], R114 ;  /* 0x0001607206002986 */ /* 0x000fe2000c101524 */
[----:B------:R-:W-:Y:S02]  /*9830*/  F2FP.F16.F32.PACK_AB R116, RZ, R116 ;  /* 0x00000074ff74723e */ /* 0x000fe400000000ff */
        /* <DEDUP_REMOVED lines=65> */
[----:B------:R-:W-:Y:S02]  /*9c50*/  ISETP.GT.AND P5, PT, R0, RZ, P0 ;  /* 0x000000ff0000720c */ /* 0x000fe400007a4270 */
[----:B------:R-:W-:Y:S02]  /*9c60*/  F2FP.F16.F32.PACK_AB R134, RZ, R134 ;  /* 0x00000086ff86723e */ /* 0x000fe400000000ff */
[----:B------:R-:W-:Y:S02]  /*9c70*/  F2FP.F16.F32.PACK_AB R135, RZ, R135 ;  /* 0x00000087ff87723e */ /* 0x000fe400000000ff */
[----:B------:R-:W-:Y:S01]  /*9c80*/  F2FP.F16.F32.PACK_AB R136, RZ, R136 ;  /* 0x00000088ff88723e */ /* 0x000fe200000000ff */
[----:B------:R-:W-:Y:S01]  /*9c90*/  @P2 STG.E.U16 desc[UR36][R6.64+0x1b0], R134 ;  /* 0x0001b08606002986 */ /* 0x000fe2000c101524 */
[----:B------:R-:W-:-:S02]  /*9ca0*/  F2FP.F16.F32.PACK_AB R137, RZ, R137 ;  /* 0x00000089ff89723e */ /* 0x000fc400000000ff */
[C---:B------:R-:W-:Y:S01]  /*9cb0*/  ISETP.GT.AND P1, PT, R0.reuse, 0x8, P1 ;  /* 0x000000080000780c */ /* 0x040fe20000f24270 */
[----:B------:R-:W-:Y:S01]  /*9cc0*/  @P3 STG.E.U16 desc[UR36][R6.64+0x1b2], R135 ;  /* 0x0001b28706003986 */ /* 0x000fe2000c101524 */
[C---:B------:R-:W-:Y:S02]  /*9cd0*/  ISETP.GT.AND P2, PT, R0.reuse, 0x8, P0 ;  /* 0x000000080000780c */ /* 0x040fe40000744270 */
[C---:B------:R-:W-:Y:S01]  /*9ce0*/  ISETP.GT.AND P0, PT, R3.reuse, 0xe9, PT ;  /* 0x000000e90300780c */ /* 0x040fe20003f04270 */
[----:B------:R-:W-:Y:S01]  /*9cf0*/  @P4 STG.E.U16 desc[UR36][R4.64+0x1c0], R136 ;  /* 0x0001c08804004986 */ /* 0x000fe2000c101524 */
[----:B------:R-:W-:Y:S02]  /*9d00*/  ISETP.GT.AND P4, PT, R3, 0xe8, PT ;  /* 0x000000e80300780c */ /* 0x000fe40003f84270 */
[----:B------:R-:W-:Y:S01]  /*9d10*/  F2FP.F16.F32.PACK_AB R138, RZ, R138 ;  /* 0x0000008aff8a723e */ /* 0x000fe200000000ff */
[----:B------:R-:W-:Y:S01]  /*9d20*/  @P5 STG.E.U16 desc[UR36][R4.64+0x1c2], R137 ;  /* 0x0001c28904005986 */ /* 0x000fe2000c101524 */
[----:B------:R-:W-:-:S02]  /*9d30*/  ISETP.GT.AND P5, PT, R0, RZ, P4 ;  /* 0x000000ff0000720c */ /* 0x000fc400027a4270 */
[----:B------:R-:W-:Y:S01]  /*9d40*/  F2FP.F16.F32.PACK_AB R139, RZ, R139 ;  /* 0x0000008bff8b723e */ /* 0x000fe200000000ff */
[----:B------:R-:W-:Y:S01]  /*9d50*/  @P1 STG.E.U16 desc[UR36][R6.64+0x1c0], R138 ;  /* 0x0001c08a06001986 */ /* 0x000fe2000c101524 */
[----:B------:R-:W-:Y:S02]  /*9d60*/  F2FP.F16.F32.PACK_AB R140, RZ, R140 ;  /* 0x0000008cff8c723e */ /* 0x000fe400000000ff */
[C---:B------:R-:W-:Y:S01]  /*9d70*/  ISETP.GT.AND P3, PT, R0.reuse, RZ, P0 ;  /* 0x000000ff0000720c */ /* 0x040fe20000764270 */
[----:B------:R-:W-:Y:S01]  /*9d80*/  @P2 STG.E.U16 desc[UR36][R6.64+0x1c2], R139 ;  /* 0x0001c28b06002986 */ /* 0x000fe2000c101524 */
[C---:B------:R-:W-:Y:S02]  /*9d90*/  ISETP.GT.AND P4, PT, R0.reuse, 0x8, P4 ;  /* 0x000000080000780c */ /* 0x040fe40002784270 */
[----:B------:R-:W-:Y:S02]  /*9da0*/  F2FP.F16.F32.PACK_AB R141, RZ, R141 ;  /* 0x0000008dff8d723e */ /* 0x000fe400000000ff */
[----:B------:R-:W-:Y:S01]  /*9db0*/  F2FP.F16.F32.PACK_AB R142, RZ, R142 ;  /* 0x0000008eff8e723e */ /* 0x000fe200000000ff */
[----:B------:R-:W-:Y:S01]  /*9dc0*/  @P5 STG.E.U16 desc[UR36][R4.64+0x1d0], R140 ;  /* 0x0001d08c04005986 */ /* 0x000fe2000c101524 */
[----:B------:R-:W-:-:S02]  /*9dd0*/  ISETP.GT.AND P5, PT, R0, 0x8, P0 ;  /* 0x000000080000780c */ /* 0x000fc400007a4270 */
[----:B------:R-:W-:Y:S02]  /*9de0*/  F2FP.F16.F32.PACK_AB R143, RZ, R143 ;  /* 0x0000008fff8f723e */ /* 0x000fe400000000ff */
[C---:B------:R-:W-:Y:S01]  /*9df0*/  ISETP.GT.AND P0, PT, R3.reuse, 0xf1, PT ;  /* 0x000000f10300780c */ /* 0x040fe20003f04270 */
[----:B------:R-:W-:Y:S01]  /*9e00*/  @P3 STG.E.U16 desc[UR36][R4.64+0x1d2], R141 ;  /* 0x0001d28d04003986 */ /* 0x000fe2000c101524 */
[----:B------:R-:W-:Y:S02]  /*9e10*/  ISETP.GT.AND P3, PT, R3, 0xf0, PT ;  /* 0x000000f00300780c */ /* 0x000fe40003f64270 */
[----:B------:R-:W-:Y:S01]  /*9e20*/  F2FP.F16.F32.PACK_AB R144, RZ, R144 ;  /* 0x00000090ff90723e */ /* 0x000fe200000000ff */
[----:B------:R-:W-:Y:S01]  /*9e30*/  @P4 STG.E.U16 desc[UR36][R6.64+0x1d0], R142 ;  /* 0x0001d08e06004986 */ /* 0x000fe2000c101524 */
[C---:B------:R-:W-:Y:S02]  /*9e40*/  ISETP.GT.AND P4, PT, R0.reuse, RZ, P3 ;  /* 0x000000ff0000720c */ /* 0x040fe40001f84270 */
[----:B------:R-:W-:Y:S01]  /*9e50*/  F2FP.F16.F32.PACK_AB R145, RZ, R145 ;  /* 0x00000091ff91723e */ /* 0x000fe200000000ff */
[----:B------:R-:W-:Y:S01]  /*9e60*/  @P5 STG.E.U16 desc[UR36][R6.64+0x1d2], R143 ;  /* 0x0001d28f06005986 */ /* 0x000fe2000c101524 */
[----:B------:R-:W-:-:S02]  /*9e70*/  ISETP.GT.AND P5, PT, R0, RZ, P0 ;  /* 0x000000ff0000720c */ /* 0x000fc400007a4270 */
[C---:B------:R-:W-:Y:S02]  /*9e80*/  ISETP.GT.AND P2, PT, R3.reuse, 0xf8, PT ;  /* 0x000000f80300780c */ /* 0x040fe40003f44270 */
[----:B------:R-:W-:Y:S02]  /*9e90*/  ISETP.GT.AND P1, PT, R3, 0xf9, PT ;  /* 0x000000f90300780c */ /* 0x000fe40003f24270 */
[C---:B------:R-:W-:Y:S02]  /*9ea0*/  ISETP.GT.AND P3, PT, R0.reuse, 0x8, P3 ;  /* 0x000000080000780c */ /* 0x040fe40001f64270 */
[C---:B------:R-:W-:Y:S01]  /*9eb0*/  ISETP.GT.AND P0, PT, R0.reuse, 0x8, P0 ;  /* 0x000000080000780c */ /* 0x040fe20000704270 */
[----:B------:R-:W-:Y:S01]  /*9ec0*/  @P4 STG.E.U16 desc[UR36][R4.64+0x1e0], R144 ;  /* 0x0001e09004004986 */ /* 0x000fe2000c101524 */
[C---:B------:R-:W-:Y:S02]  /*9ed0*/  ISETP.GT.AND P4, PT, R0.reuse, RZ, P1 ;  /* 0x000000ff0000720c */ /* 0x040fe40000f84270 */
[----:B------:R-:W-:Y:S01]  /*9ee0*/  F2FP.F16.F32.PACK_AB R146, RZ, R146 ;  /* 0x00000092ff92723e */ /* 0x000fe200000000ff */
[----:B------:R-:W-:Y:S01]  /*9ef0*/  @P5 STG.E.U16 desc[UR36][R4.64+0x1e2], R145 ;  /* 0x0001e29104005986 */ /* 0x000fe2000c101524 */
[----:B------:R-:W-:-:S02]  /*9f00*/  ISETP.GT.AND P5, PT, R0, RZ, P2 ;  /* 0x000000ff0000720c */ /* 0x000fc400017a4270 */
[C---:B------:R-:W-:Y:S02]  /*9f10*/  ISETP.GT.AND P2, PT, R0.reuse, 0x8, P2 ;  /* 0x000000080000780c */ /* 0x040fe40001744270 */
[----:B------:R-:W-:Y:S01]  /*9f20*/  F2FP.F16.F32.PACK_AB R147, RZ, R147 ;  /* 0x00000093ff93723e */ /* 0x000fe200000000ff */
[----:B------:R-:W-:Y:S01]  /*9f30*/  @P3 STG.E.U16 desc[UR36][R6.64+0x1e0], R146 ;  /* 0x0001e09206003986 */ /* 0x000fe2000c101524 */
[----:B------:R-:W-:Y:S02]  /*9f40*/  ISETP.GT.AND P1, PT, R0, 0x8, P1 ;  /* 0x000000080000780c */ /* 0x000fe40000f24270 */
[----:B------:R-:W-:Y:S01]  /*9f50*/  F2FP.F16.F32.PACK_AB R148, RZ, R148 ;  /* 0x00000094ff94723e */ /* 0x000fe200000000ff */
[----:B------:R-:W-:Y:S01]  /*9f60*/  @P0 STG.E.U16 desc[UR36][R6.64+0x1e2], R147 ;  /* 0x0001e29306000986 */ /* 0x000fe2000c101524 */
[----:B------:R-:W-:Y:S02]  /*9f70*/  F2FP.F16.F32.PACK_AB R149, RZ, R149 ;  /* 0x00000095ff95723e */ /* 0x000fe400000000ff */
[----:B------:R-:W-:Y:S01]  /*9f80*/  F2FP.F16.F32.PACK_AB R150, RZ, R150 ;  /* 0x00000096ff96723e */ /* 0x000fe200000000ff */
[----:B------:R-:W-:Y:S01]  /*9f90*/  @P5 STG.E.U16 desc[UR36][R4.64+0x1f0], R148 ;  /* 0x0001f09404005986 */ /* 0x000fe2000c101524 */
[----:B------:R-:W-:-:S03]  /*9fa0*/  F2FP.F16.F32.PACK_AB R151, RZ, R151 ;  /* 0x00000097ff97723e */ /* 0x000fc600000000ff */
[----:B------:R0:W-:Y:S02]  /*9fb0*/  @P4 STG.E.U16 desc[UR36][R4.64+0x1f2], R149 ;  /* 0x0001f29504004986 */ /* 0x0001e4000c101524 */
[----:B0-----:R-:W-:Y:S02]  /*9fc0*/  @P2 IMAD.MOV.U32 R4, RZ, RZ, R6 ;  /* 0x000000ffff042224 */ /* 0x001fe400078e0006 */
[----:B------:R-:W-:-:S05]  /*9fd0*/  @P2 IMAD.MOV.U32 R5, RZ, RZ, R7 ;  /* 0x000000ffff052224 */ /* 0x000fca00078e0007 */
[----:B------:R0:W-:Y:S04]  /*9fe0*/  @P2 STG.E.U16 desc[UR36][R4.64+0x1f0], R150 ;  /* 0x0001f09604002986 */ /* 0x0001e8000c101524 */
[----:B------:R0:W-:Y:S02]  /*9ff0*/  @P1 STG.E.U16 desc[UR36][R6.64+0x1f2], R151 ;  /* 0x0001f29706001986 */ /* 0x0001e4000c101524 */
.L_x_286:
[----:B------:R-:W-:Y:S05]  /*a000*/  BSYNC B0 ;  /* 0x0000000000007941 */ /* 0x000fea0003800000 */
.L_x_32:
[----:B------:R-:W-:Y:S01]  /*a010*/  ULDC UR4, c[0x0][0xc] ;  /* 0x0000030000047ab9 */ /* 0x000fe20000000800 */
[----:B------:R-:W-:Y:S01]  /*a020*/  ULDC UR5, c[0x0][0x10] ;  /* 0x0000040000057ab9 */ /* 0x000fe20000000800 */
[----:B0-----:R-:W0:Y:S01]  /*a030*/  LDC R3, c[0x0][0x14] ;  /* 0x00000500ff037b82 */ /* 0x001e220000000800 */
[----:B------:R-:W-:Y:S01]  /*a040*/  UIMAD.WIDE.U32 UR4, UR4, UR5, URZ ;  /* 0x00000005040472a5 */ /* 0x000fe2000f8e003f */
[----:B------:R-:W-:Y:S01]  /*a050*/  PRMT R0, RZ, 0x7610, R0 ;  /* 0x00007610ff007816 */ /* 0x000fe20000000000 */
[----:B------:R-:W-:Y:S02]  /*a060*/  IMAD.MOV.U32 R153, RZ, RZ, -0x1 ;  /* 0xffffffffff997424 */ /* 0x000fe400078e00ff */
[----:B------:R-:W-:Y:S02]  /*a070*/  IMAD.MOV.U32 R23, RZ, RZ, -0x1 ;  /* 0xffffffffff177424 */ /* 0x000fe400078e00ff */
[----:B0-----:R-:W-:-:S04]  /*a080*/  IMAD.WIDE.U32 R16, R3, UR4, R16 ;  /* 0x0000000403107c25 */ /* 0x001fc8000f8e0010 */
[----:B------:R-:W-:Y:S01]  /*a090*/  IMAD R3, R3, UR5, RZ ;  /* 0x0000000503037c24 */ /* 0x000fe2000f8e02ff */
[----:B------:R-:W-:Y:S02]  /*a0a0*/  ULDC.64 UR4, c[0x0][0x650] ;  /* 0x0001940000047ab9 */ /* 0x000fe40000000a00 */
[----:B------:R-:W-:Y:S01]  /*a0b0*/  ISETP.GE.U32.AND P0, PT, R16, UR4, PT ;  /* 0x0000000410007c0c */ /* 0x000fe2000bf06070 */
[----:B------:R-:W-:-:S05]  /*a0c0*/  IMAD.IADD R17, R17, 0x1, R3 ;  /* 0x0000000111117824 */ /* 0x000fca00078e0203 */
[----:B------:R-:W-:-:S13]  /*a0d0*/  ISETP.GE.U32.AND.EX P0, PT, R17, UR5, PT, P0 ;  /* 0x0000000511007c0c */ /* 0x000fda000bf06100 */
[----:B------:R-:W-:Y:S05]  /*a0e0*/  @P0 BRA `(.L_x_287) ;  /* 0x0000000400640947 */ /* 0x000fea0003800000 */
[----:B------:R-:W0:Y:S01]  /*a0f0*/  S2R R12, SR_CTAID.X ;  /* 0x00000000000c7919 */ /* 0x000e220000002500 */
[----:B------:R-:W0:Y:S01]  /*a100*/  LDC.64 R10, c[0x0][0x628] ;  /* 0x00018a00ff0a7b82 */ /* 0x000e220000000a00 */
[----:B------:R-:W-:Y:S01]  /*a110*/  ULDC UR4, c[0x0][0x150] ;  /* 0x0000540000047ab9 */ /* 0x000fe20000000800 */
[----:B-1234-:R-:W-:Y:S01]  /*a120*/  IMAD.MOV.U32 R8, RZ, RZ, R16 ;  /* 0x000000ffff087224 */ /* 0x01efe200078e0010 */
[----:B-----5:R-:W1:Y:S01]  /*a130*/  S2R R24, SR_CTAID.Y ;  /* 0x0000000000187919 */ /* 0x020e620000002600 */
[----:B------:R-:W-:-:S04]  /*a140*/  IMAD.MOV.U32 R9, RZ, RZ, R17 ;  /* 0x000000ffff097224 */ /* 0x000fc800078e0011 */
[----:B------:R-:W2:Y:S08]  /*a150*/  LDC R21, c[0x0][0x144] ;  /* 0x00005100ff157b82 */ /* 0x000eb00000000800 */
[----:B------:R-:W3:Y:S08]  /*a160*/  LDC R0, c[0x0][0x630] ;  /* 0x00018c00ff007b82 */ /* 0x000ef00000000800 */
[----:B------:R-:W4:Y:S01]  /*a170*/  LDC.64 R14, c[0x0][0x620] ;  /* 0x00018800ff0e7b82 */ /* 0x000f220000000a00 */
[----:B0-----:R-:W-:-:S04]  /*a180*/  ISETP.NE.U32.AND P0, PT, R10, RZ, PT ;  /* 0x000000ff0a00720c */ /* 0x001fc80003f05070 */
[----:B------:R-:W-:Y:S02]  /*a190*/  ISETP.NE.AND.EX P0, PT, R11, RZ, PT, P0 ;  /* 0x000000ff0b00720c */ /* 0x000fe40003f05300 */
[----:B------:R-:W-:-:S05]  /*a1a0*/  I2FP.F32.U32 R3, R12 ;  /* 0x0000000c00037245 */ /* 0x000fca0000201000 */
[----:B------:R-:W-:-:S04]  /*a1b0*/  FMUL R3, R3, UR4 ;  /* 0x0000000403037c20 */ /* 0x000fc80008400000 */
[----:B------:R0:W0:Y:S02]  /*a1c0*/  F2I.U32.TRUNC.NTZ R20, R3 ;  /* 0x0000000300147305 */ /* 0x000024000020f000 */
[----:B-123--:R-:W-:Y:S05]  /*a1d0*/  @!P0 BRA `(.L_x_288) ;  /* 0x0000000000288947 */ /* 0x00efea0003800000 */
[----:B0-----:R-:W0:Y:S02]  /*a1e0*/  LDC R3, c[0x0][0x634] ;  /* 0x00018d00ff037b82 */ /* 0x001e240000000800 */
        /* <DEDUP_REMOVED lines=9> */
.L_x_288:
[----:B------:R-:W1:Y:S01]  /*a280*/  LDC.64 R28, c[0x0][0x640] ;  /* 0x00019000ff1c7b82 */ /* 0x000e620000000a00 */
[-CC-:B------:R-:W-:Y:S01]  /*a290*/  SHF.R.U64 R23, R8, R0.reuse, R9.reuse ;  /* 0x0000000008177219 */ /* 0x180fe20000001209 */
[----:B0-----:R-:W-:Y:S01]  /*a2a0*/  IMAD.MOV R20, RZ, RZ, -R20 ;  /* 0x000000ffff147224 */ /* 0x001fe200078e0a14 */
[----:B------:R-:W-:Y:S01]  /*a2b0*/  SHF.R.U32.HI R0, RZ, R0, R9 ;  /* 0x00000000ff007219 */ /* 0x000fe20000011609 */
[----:B------:R-:W-:Y:S01]  /*a2c0*/  ULDC UR4, c[0x0][0x154] ;  /* 0x0000550000047ab9 */ /* 0x000fe20000000800 */
[----:B------:R-:W-:Y:S01]  /*a2d0*/  IADD3 R3, P0, RZ, -R23, RZ ;  /* 0x80000017ff037210 */ /* 0x000fe20007f1e0ff */
[----:B------:R-:W-:Y:S02]  /*a2e0*/  IMAD R21, R21, R20, R12 ;  /* 0x0000001415157224 */ /* 0x000fe400078e020c */
[----:B------:R-:W0:Y:S01]  /*a2f0*/  LDC R6, c[0x0][0x618] ;  /* 0x00018600ff067b82 */ /* 0x000e220000000800 */
[----:B------:R-:W-:Y:S02]  /*a300*/  IMAD.MOV.U32 R7, RZ, RZ, 0x1 ;  /* 0x00000001ff077424 */ /* 0x000fe400078e00ff */
[----:B------:R-:W-:-:S04]  /*a310*/  IMAD.X R5, RZ, RZ, ~R0, P0 ;  /* 0x000000ffff057224 */ /* 0x000fc800000e0e00 */
[-C--:B----4-:R-:W-:Y:S01]  /*a320*/  IMAD R0, R5, R14.reuse, RZ ;  /* 0x0000000e05007224 */ /* 0x090fe200078e02ff */
[----:B------:R-:W2:Y:S01]  /*a330*/  LDC R8, c[0x0][0x608] ;  /* 0x00018200ff087b82 */ /* 0x000ea20000000800 */
[----:B------:R-:W-:-:S04]  /*a340*/  IMAD.WIDE.U32 R4, R3, R14, R16 ;  /* 0x0000000e03047225 */ /* 0x000fc800078e0010 */
[----:B------:R-:W-:Y:S01]  /*a350*/  IMAD R3, R3, R15, R0 ;  /* 0x0000000f03037224 */ /* 0x000fe200078e0200 */
[----:B------:R-:W-:Y:S02]  /*a360*/  I2FP.F32.U32 R0, R24 ;  /* 0x0000001800007245 */ /* 0x000fe40000201000 */
[----:B------:R-:W3:Y:S01]  /*a370*/  LDC R26, c[0x0][0x658] ;  /* 0x00019600ff1a7b82 */ /* 0x000ee20000000800 */
[----:B------:R-:W-:Y:S01]  /*a380*/  IMAD.IADD R3, R5, 0x1, R3 ;  /* 0x0000000105037824 */ /* 0x000fe200078e0203 */
[----:B-1----:R-:W-:Y:S01]  /*a390*/  ISETP.NE.U32.AND P0, PT, R28, RZ, PT ;  /* 0x000000ff1c00720c */ /* 0x002fe20003f05070 */
[----:B------:R-:W-:Y:S01]  /*a3a0*/  FMUL R0, R0, UR4 ;  /* 0x0000000400007c20 */ /* 0x000fe20008400000 */
[----:B------:R-:W-:Y:S02]  /*a3b0*/  IMAD.MOV.U32 R5, RZ, RZ, -0x1 ;  /* 0xffffffffff057424 */ /* 0x000fe400078e00ff */
[----:B------:R-:W-:Y:S01]  /*a3c0*/  ISETP.NE.AND.EX P0, PT, R29, RZ, PT, P0 ;  /* 0x000000ff1d00720c */ /* 0x000fe20003f05300 */
[----:B------:R1:W4:Y:S01]  /*a3d0*/  F2I.U32.TRUNC.NTZ R13, R0 ;  /* 0x00000000000d7305 */ /* 0x000322000020f000 */
[----:B------:R-:W1:Y:S01]  /*a3e0*/  LDC R15, c[0x0][0x148] ;  /* 0x00005200ff0f7b82 */ /* 0x000e620000000800 */
[----:B0-----:R-:W-:-:S02]  /*a3f0*/  SHF.R.U64 R12, R4, R6, R3 ;  /* 0x00000006040c7219 */ /* 0x001fc40000001203 */
[----:B------:R-:W-:-:S05]  /*a400*/  SHF.R.U32.HI R3, RZ, R6, R3 ;  /* 0x00000006ff037219 */ /* 0x000fca0000011603 */
[----:B------:R-:W0:Y:S01]  /*a410*/  LDC R20, c[0x0][0x600] ;  /* 0x00018000ff147b82 */ /* 0x000e220000000800 */
[-CC-:B--2---:R-:W-:Y:S02]  /*a420*/  SHF.R.U64 R10, R12, R8.reuse, R3.reuse ;  /* 0x000000080c0a7219 */ /* 0x184fe40000001203 */
[----:B------:R-:W-:-:S05]  /*a430*/  SHF.R.U32.HI R3, RZ, R8, R3 ;  /* 0x00000008ff037219 */ /* 0x000fca0000011603 */
[----:B------:R-:W2:Y:S01]  /*a440*/  LDC R27, c[0x0][0x648] ;  /* 0x00019200ff1b7b82 */ /* 0x000ea20000000800 */
[-C--:B---3--:R-:W-:Y:S02]  /*a450*/  SHF.L.U32 R4, R5, R26.reuse, RZ ;  /* 0x0000001a05047219 */ /* 0x088fe400000006ff */
[--C-:B------:R-:W-:Y:S02]  /*a460*/  SHF.R.U64 R14, R10, R26, R3.reuse ;  /* 0x0000001a0a0e7219 */ /* 0x100fe40000001203 */
[----:B------:R-:W-:Y:S02]  /*a470*/  LOP3.LUT R25, RZ, R4, RZ, 0x33, !PT ;  /* 0x00000004ff197212 */ /* 0x000fe400078e33ff */
[-C--:B------:R-:W-:Y:S01]  /*a480*/  SHF.R.U32.HI R5, RZ, R26.reuse, R3 ;  /* 0x0000001aff057219 */ /* 0x080fe20000011603 */
[----:B------:R-:W3:Y:S01]  /*a490*/  LDC R30, c[0x0][0x638] ;  /* 0x00018e00ff1e7b82 */ /* 0x000ee20000000800 */
[----:B------:R-:W-:Y:S01]  /*a4a0*/  SHF.L.U32 R154, R7, R26, RZ ;  /* 0x0000001a079a7219 */ /* 0x000fe200000006ff */
[----:B------:R-:W-:-:S06]  /*a4b0*/  IMAD.MOV.U32 R4, RZ, RZ, R14 ;  /* 0x000000ffff047224 */ /* 0x000fcc00078e000e */
[----:B------:R-:W0:Y:S01]  /*a4c0*/  LDC R31, c[0x0][0x610] ;  /* 0x00018400ff1f7b82 */ /* 0x000e220000000800 */
[----:B----4-:R-:W-:Y:S05]  /*a4d0*/  @!P0 BRA `(.L_x_289) ;  /* 0x0000000000288947 */ /* 0x010fea0003800000 */
        /* <DEDUP_REMOVED lines=10> */
.L_x_289:
[----:B------:R-:W-:Y:S01]  /*a580*/  ISETP.NE.AND P0, PT, R2, 0x1, PT ;  /* 0x000000010200780c */ /* 0x000fe20003f05270 */
[----:B0-----:R-:W-:Y:S01]  /*a590*/  VIADD R7, R20, 0xffffffff ;  /* 0xffffffff14077836 */ /* 0x001fe20000000000 */
[----:B-12---:R-:W-:Y:S01]  /*a5a0*/  SHF.R.U64 R0, R4, R27, R5 ;  /* 0x0000001b04007219 */ /* 0x006fe20000001205 */
[----:B------:R-:W-:Y:S01]  /*a5b0*/  IMAD.MOV R13, RZ, RZ, -R13 ;  /* 0x000000ffff0d7224 */ /* 0x000fe200078e0a0d */
[----:B------:R-:W-:Y:S01]  /*a5c0*/  LOP3.LUT R5, R10, R25, RZ, 0xc0, !PT ;  /* 0x000000190a057212 */ /* 0x000fe200078ec0ff */
[----:B------:R-:W-:Y:S02]  /*a5d0*/  IMAD.MOV.U32 R4, RZ, RZ, 0x1 ;  /* 0x00000001ff047424 */ /* 0x000fe400078e00ff */
[----:B------:R-:W-:Y:S02]  /*a5e0*/  IMAD.MOV R3, RZ, RZ, -R0 ;  /* 0x000000ffff037224 */ /* 0x000fe400078e0a00 */
[----:B------:R-:W-:Y:S01]  /*a5f0*/  IMAD R154, R154, R0, R5 ;  /* 0x000000009a9a7224 */ /* 0x000fe200078e0205 */
[----:B------:R-:W-:Y:S01]  /*a600*/  LOP3.LUT R5, R12, R7, RZ, 0xc0, !PT ;  /* 0x000000070c057212 */ /* 0x000fe200078ec0ff */
[----:B---3--:R-:W-:-:S02]  /*a610*/  IMAD R0, R3, R30, R14 ;  /* 0x0000001e03007224 */ /* 0x008fc400078e020e */
[----:B------:R-:W-:Y:S02]  /*a620*/  @P0 IMAD R21, R15, R13, R24 ;  /* 0x0000000d0f150224 */ /* 0x000fe400078e0218 */
[----:B------:R-:W-:Y:S01]  /*a630*/  IMAD R3, R0, R20, R5 ;  /* 0x0000001400037224 */ /* 0x000fe200078e0205 */
[----:B------:R-:W-:Y:S01]  /*a640*/  PRMT R0, R4, 0x7610, R0 ;  /* 0x0000761004007816 */ /* 0x000fe20000000000 */
[----:B------:R-:W-:-:S05]  /*a650*/  IMAD R154, R154, R31, R21 ;  /* 0x0000001f9a9a7224 */ /* 0x000fca00078e0215 */
[----:B------:R-:W-:Y:S02]  /*a660*/  SEL R153, R3, R154, !P0 ;  /* 0x0000009a03997207 */ /* 0x000fe40004000000 */
[----:B------:R-:W-:-:S07]  /*a670*/  SEL R154, R154, R3, !P0 ;  /* 0x000000039a9a7207 */ /* 0x000fce0004000000 */
.L_x_287:
[----:B------:R-:W-:-:S13]  /*a680*/  LOP3.LUT P0, RZ, R0, 0xff, RZ, 0xc0, !PT ;  /* 0x000000ff00ff7812 */ /* 0x000fda000780c0ff */
[----:B------:R-:W-:Y:S05]  /*a690*/  @P0 BRA `(.L_x_290) ;  /* 0xffffff6800d00947 */ /* 0x000fea000383ffff */
[----:B------:R-:W-:Y:S05]  /*a6a0*/  EXIT ;  /* 0x000000000000794d */ /* 0x000fea0003800000 */
.L_x_7:
        /* <DEDUP_REMOVED lines=26> */
.L_x_292:
[----:B------:R-:W0:Y:S01]  /*a850*/  LDC.64 R28, c[0x0][0x640] ;  /* 0x00019000ff1c7b82 */ /* 0x000e220000000a00 */
[-CC-:B------:R-:W-:Y:S01]  /*a860*/  SHF.R.U64 R21, R12, R6.reuse, R13.reuse ;  /* 0x000000060c157219 */ /* 0x180fe2000000120d */
[----:B------:R-:W-:Y:S01]  /*a870*/  IMAD.MOV.U32 R30, RZ, RZ, 0x1 ;  /* 0x00000001ff1e7424 */ /* 0x000fe200078e00ff */
[----:B------:R-:W-:Y:S02]  /*a880*/  SHF.R.U32.HI R6, RZ, R6, R13 ;  /* 0x00000006ff067219 */ /* 0x000fe4000001160d */
        /* <DEDUP_REMOVED lines=8> */
[----:B------:R-:W-:Y:S01]  /*a910*/  IMAD.IADD R9, R9, 0x1, R11 ;  /* 0x0000000109097824 */ /* 0x000fe200078e020b */
[----:B0-----:R-:W-:-:S04]  /*a920*/  ISETP.NE.U32.AND P0, PT, R28, RZ, PT ;  /* 0x000000ff1c00720c */ /* 0x001fc80003f05070 */
[----:B------:R-:W-:Y:S02]  /*a930*/  ISETP.NE.AND.EX P0, PT, R29, RZ, PT, P0 ;  /* 0x000000ff1d00720c */ /* 0x000fe40003f05300 */
[----:B------:R-:W0:Y:S01]  /*a940*/  LDC R22, c[0x0][0x600] ;  /* 0x00018000ff167b82 */ /* 0x000e220000000800 */
[-CC-:B-1----:R-:W-:Y:S01]  /*a950*/  SHF.R.U64 R14, R8, R10.reuse, R9.reuse ;  /* 0x0000000a080e7219 */ /* 0x182fe20000001209 */
[----:B------:R-:W-:Y:S01]  /*a960*/  IMAD.MOV.U32 R8, RZ, RZ, -0x1 ;  /* 0xffffffffff087424 */ /* 0x000fe200078e00ff */
[----:B------:R-:W-:-:S05]  /*a970*/  SHF.R.U32.HI R9, RZ, R10, R9 ;  /* 0x0000000aff097219 */ /* 0x000fca0000011609 */
[----:B------:R-:W1:Y:S01]  /*a980*/  LDC R24, c[0x0][0x648] ;  /* 0x00019200ff187b82 */ /* 0x000e620000000800 */
[-CC-:B--2---:R-:W-:Y:S02]  /*a990*/  SHF.R.U64 R23, R14, R12.reuse, R9.reuse ;  /* 0x0000000c0e177219 */ /* 0x184fe40000001209 */
[----:B------:R-:W-:-:S05]  /*a9a0*/  SHF.R.U32.HI R6, RZ, R12, R9 ;  /* 0x0000000cff067219 */ /* 0x000fca0000011609 */
[----:B------:R-:W2:Y:S01]  /*a9b0*/  LDC R26, c[0x0][0x638] ;  /* 0x00018e00ff1a7b82 */ /* 0x000ea20000000800 */
[-C--:B---3--:R-:W-:Y:S02]  /*a9c0*/  SHF.L.U32 R8, R8, R27.reuse, RZ ;  /* 0x0000001b08087219 */ /* 0x088fe400000006ff */
[-CC-:B------:R-:W-:Y:S02]  /*a9d0*/  SHF.R.U64 R25, R23, R27.reuse, R6.reuse ;  /* 0x0000001b17197219 */ /* 0x180fe40000001206 */
[----:B------:R-:W-:Y:S02]  /*a9e0*/  LOP3.LUT R32, RZ, R8, RZ, 0x33, !PT ;  /* 0x00000008ff207212 */ /* 0x000fe400078e33ff */
[----:B------:R-:W-:Y:S01]  /*a9f0*/  SHF.R.U32.HI R9, RZ, R27, R6 ;  /* 0x0000001bff097219 */ /* 0x000fe20000011606 */
[----:B------:R-:W3:Y:S01]  /*aa00*/  LDC R31, c[0x0][0x610] ;  /* 0x00018400ff1f7b82 */ /* 0x000ee20000000800 */
[----:B------:R-:W-:Y:S01]  /*aa10*/  IMAD.MOV.U32 R8, RZ, RZ, R25 ;  /* 0x000000ffff087224 */ /* 0x000fe200078e0019 */
[----:B------:R-:W-:Y:S06]  /*aa20*/  @!P0 BRA `(.L_x_293) ;  /* 0x0000000000288947 */ /* 0x000fec0003800000 */
        /* <DEDUP_REMOVED lines=10> */
.L_x_293:
[----:B------:R-:W-:Y:S01]  /*aad0*/  ISETP.NE.AND P0, PT, R2, 0x1, PT ;  /* 0x000000010200780c */ /* 0x000fe20003f05270 */
[----:B------:R-:W-:Y:S01]  /*aae0*/  IMAD.MOV.U32 R13, RZ, RZ, R21 ;  /* 0x000000ffff0d7224 */ /* 0x000fe200078e0015 */
[----:B-1----:R-:W-:Y:S01]  /*aaf0*/  SHF.R.U64 R6, R8, R24, R9 ;  /* 0x0000001808067219 */ /* 0x002fe20000001209 */
[----:B0-----:R-:W-:Y:S01]  /*ab00*/  VIADD R9, R22, 0xffffffff ;  /* 0xffffffff16097836 */ /* 0x001fe20000000000 */
[----:B------:R-:W-:Y:S02]  /*ab10*/  SHF.L.U32 R30, R30, R27, RZ ;  /* 0x0000001b1e1e7219 */ /* 0x000fe400000006ff */
[----:B------:R-:W-:Y:S01]  /*ab20*/  LOP3.LUT R5, R23, R32, RZ, 0xc0, !PT ;  /* 0x0000002017057212 */ /* 0x000fe200078ec0ff */
[----:B------:R-:W-:-:S04]  /*ab30*/  IMAD.MOV R8, RZ, RZ, -R6 ;  /* 0x000000ffff087224 */ /* 0x000fc800078e0a06 */
[----:B------:R-:W-:Y:S01]  /*ab40*/  IMAD R6, R30, R6, R5 ;  /* 0x000000061e067224 */ /* 0x000fe200078e0205 */
[----:B------:R-:W-:Y:S01]  /*ab50*/  LOP3.LUT R5, R14, R9, RZ, 0xc0, !PT ;  /* 0x000000090e057212 */ /* 0x000fe200078ec0ff */
[----:B------:R-:W-:Y:S02]  /*ab60*/  @P0 IMAD R3, R7, R20, R4 ;  /* 0x0000001407030224 */ /* 0x000fe400078e0204 */
[----:B--2---:R-:W-:Y:S02]  /*ab70*/  IMAD R4, R8, R26, R25 ;  /* 0x0000001a08047224 */ /* 0x004fe400078e0219 */
[----:B---3--:R-:W-:Y:S02]  /*ab80*/  IMAD R3, R6, R31, R3 ;  /* 0x0000001f06037224 */ /* 0x008fe400078e0203 */
[----:B------:R-:W-:Y:S02]  /*ab90*/  IMAD R4, R4, R22, R5 ;  /* 0x0000001604047224 */ /* 0x000fe400078e0205 */
[----:B------:R-:W-:-:S03]  /*aba0*/  IMAD.MOV.U32 R8, RZ, RZ, 0x1 ;  /* 0x00000001ff087424 */ /* 0x000fc600078e00ff */
[----:B------:R-:W-:Y:S02]  /*abb0*/  SEL R6, R4, R3, !P0 ;  /* 0x0000000304067207 */ /* 0x000fe40004000000 */
[----:B------:R-:W-:-:S07]  /*abc0*/  SEL R12, R3, R4, !P0 ;  /* 0x00000004030c7207 */ /* 0x000fce0004000000 */
.L_x_291:
[----:B------:R-:W-:-:S08]  /*abd0*/  NOP ;  /* 0x0000000000007918 */ /* 0x000fd00000000000 */
[----:B------:R-:W0:-:S00]  /*abe0*/  USETMAXREG.DEALLOC.CTAPOOL 0x28 ;  /* 0x00000028000079c8 */ /* 0x000e0000080e0500 */
[----:B0-----:R-:W-:-:S13]  /*abf0*/  ISETP.NE.AND P0, PT, R0, RZ, PT ;  /* 0x000000ff0000720c */ /* 0x001fda0003f05270 */
[----:B------:R-:W-:Y:S05]  /*ac00*/  @P0 EXIT ;  /* 0x000000000000094d */ /* 0x000fea0003800000 */
[----:B------:R-:W-:Y:S01]  /*ac10*/  LOP3.LUT P0, RZ, R8, 0xff, RZ, 0xc0, !PT ;  /* 0x000000ff08ff7812 */ /* 0x000fe2000780c0ff */
[----:B------:R-:W-:Y:S02]  /*ac20*/  IMAD.MOV.U32 R10, RZ, RZ, 0x1 ;  /* 0x00000001ff0a7424 */ /* 0x000fe400078e00ff */
[----:B------:R-:W-:-:S10]  /*ac30*/  IMAD.MOV.U32 R9, RZ, RZ, RZ ;  /* 0x000000ffff097224 */ /* 0x000fd400078e00ff */
[----:B------:R-:W-:Y:S05]  /*ac40*/  @!P0 BRA `(.L_x_294) ;  /* 0x0000000c00c88947 */ /* 0x000fea0003800000 */
[----:B------:R-:W0:Y:S01]  /*ac50*/  LDC R0, c[0x0][0x28c] ;  /* 0x0000a300ff007b82 */ /* 0x000e220000000800 */
[----:B------:R-:W-:Y:S01]  /*ac60*/  ULDC UR4, c[0x0][0x658] ;  /* 0x0001960000047ab9 */ /* 0x000fe20000000800 */
[----:B------:R-:W-:Y:S01]  /*ac70*/  UMOV UR11, 0xffffffff ;  /* 0xffffffff000b7882 */ /* 0x000fe20000000000 */
[----:B------:R-:W-:Y:S01]  /*ac80*/  UMOV UR17, 0x1 ;  /* 0x0000000100117882 */ /* 0x000fe20000000000 */
[----:B------:R-:W-:Y:S01]  /*ac90*/  USHF.L.U32 UR11, UR11, UR4, URZ ;  /* 0x000000040b0b7299 */ /* 0x000fe2000800063f */
[----:B------:R-:W-:Y:S01]  /*aca0*/  BSSY B0, `(.L_x_294) ;  /* 0x00000ec000007945 */ /* 0x000fe20003800000 */
[----:B------:R-:W-:Y:S01]  /*acb0*/  ULDC UR9, c[0x0][0xc] ;  /* 0x0000030000097ab9 */ /* 0x000fe20000000800 */
[----:B------:R-:W-:Y:S01]  /*acc0*/  ULDC UR16, c[0x0][0x10] ;  /* 0x0000040000107ab9 */ /* 0x000fe20000000800 */
[----:B------:R-:W1:Y:S01]  /*acd0*/  S2UR UR8, SR_CgaCtaId ;  /* 0x00000000000879c3 */ /* 0x000e620000008800 */
[----:B------:R-:W-:Y:S01]  /*ace0*/  ULOP3.LUT UR13, URZ, UR11, URZ, 0x33, !UPT ;  /* 0x0000000b3f0d7292 */ /* 0x000fe2000f8e333f */
[----:B------:R-:W-:Y:S01]  /*acf0*/  LOP3.LUT R11, R19, 0x2, RZ, 0xfc, !PT ;  /* 0x00000002130b7812 */ /* 0x000fe200078efcff */
[----:B------:R-:W-:Y:S01]  /*ad00*/  IMAD.MOV.U32 R10, RZ, RZ, 0x1 ;  /* 0x00000001ff0a7424 */ /* 0x000fe200078e00ff */
[----:B------:R-:W-:Y:S01]  /*ad10*/  ULDC UR5, c[0x0][0x600] ;  /* 0x0001800000057ab9 */ /* 0x000fe20000000800 */
[----:B------:R-:W-:Y:S01]  /*ad20*/  IMAD.MOV.U32 R9, RZ, RZ, RZ ;  /* 0x000000ffff097224 */ /* 0x000fe200078e00ff */
[----:B------:R-:W-:Y:S01]  /*ad30*/  UMOV UR30, 0x11 ;  /* 0x00000011001e7882 */ /* 0x000fe20000000000 */
[----:B------:R-:W-:-:S02]  /*ad40*/  UIADD3 UR5, UR5, -0x1, URZ ;  /* 0xffffffff05057890 */ /* 0x000fc4000fffe03f */
[----:B------:R-:W-:Y:S01]  /*ad50*/  USHF.L.U32 UR4, UR17, UR4, URZ ;  /* 0x0000000411047299 */ /* 0x000fe2000800063f */
[----:B------:R-:W-:Y:S01]  /*ad60*/  ULDC.64 UR40, c[0x0][0x198] ;  /* 0x0000660000287ab9 */ /* 0x000fe20000000a00 */
[----:B0-----:R-:W-:-:S05]  /*ad70*/  VIADD R0, R0, 0x7f ;  /* 0x0000007f00007836 */ /* 0x001fca0000000000 */
[----:B------:R-:W-:Y:S01]  /*ad80*/  SHF.R.S32.HI R3, RZ, 0x1f, R0 ;  /* 0x0000001fff037819 */ /* 0x000fe20000011400 */
[----:B-1----:R-:W-:-:S03]  /*ad90*/  USHF.R.U32.HI UR37, URZ, 0x2, UR8 ;  /* 0x000000023f257899 */ /* 0x002fc60008011608 */
[----:B------:R-:W-:Y:S01]  /*ada0*/  LEA.HI R3, R3, R0, RZ, 0x7 ;  /* 0x0000000003037211 */ /* 0x000fe200078f38ff */
[----:B------:R-:W-:Y:S01]  /*adb0*/  ULOP3.LUT UR10, UR8, 0x3, URZ, 0xc0, !UPT ;  /* 0x00000003080a7892 */ /* 0x000fe2000f8ec03f */
[----:B------:R-:W-:Y:S01]  /*adc0*/  IMAD.MOV.U32 R0, RZ, RZ, 0x1 ;  /* 0x00000001ff007424 */ /* 0x000fe200078e00ff */
[----:B------:R-:W-:Y:S01]  /*add0*/  USHF.L.U32 UR6, UR8, 0x6, URZ ;  /* 0x0000000608067899 */ /* 0x000fe2000800063f */
[--C-:B------:R-:W-:Y:S01]  /*ade0*/  SHF.R.S32.HI R8, RZ, 0x7, R3.reuse ;  /* 0x00000007ff087819 */ /* 0x100fe20000011403 */
[----:B------:R-:W-:Y:S02]  /*adf0*/  USHF.L.U32 UR7, UR8, 0xc, URZ ;  /* 0x0000000c08077899 */ /* 0x000fe4000800063f */
[----:B------:R-:W-:Y:S01]  /*ae00*/  ULOP3.LUT UR8, UR8, 0xfffffffc, URZ, 0xc0, !UPT ;  /* 0xfffffffc08087892 */ /* 0x000fe2000f8ec03f */
[----:B------:R-:W-:Y:S01]  /*ae10*/  PRMT R3, R0, 0x7610, R3 ;  /* 0x0000761000037816 */ /* 0x000fe20000000003 */
[----:B------:R-:W-:Y:S01]  /*ae20*/  UISETP.GT.U32.AND UP0, UPT, UR10, 0xffff, UPT ;  /* 0x0000ffff0a00788c */ /* 0x000fe2000bf04070 */
[----:B------:R-:W-:Y:S01]  /*ae30*/  VIADD R0, R8, 0x1 ;  /* 0x0000000108007836 */ /* 0x000fe20000000000 */
[----:B------:R-:W-:-:S02]  /*ae40*/  ULOP3.LUT UR12, UR8, 0x1, URZ, 0xfc, !UPT ;  /* 0x00000001080c7892 */ /* 0x000fc4000f8efc3f */
[----:B------:R-:W-:Y:S02]  /*ae50*/  ULOP3.LUT UR14, UR8, 0x2, URZ, 0xfc, !UPT ;  /* 0x00000002080e7892 */ /* 0x000fe4000f8efc3f */
[----:B------:R-:W-:Y:S02]  /*ae60*/  USHF.L.U32 UR11, UR17, UR8, URZ ;  /* 0x00000008110b7299 */ /* 0x000fe4000800063f */
[----:B------:R-:W-:Y:S02]  /*ae70*/  ULOP3.LUT UR15, UR8, 0x3, URZ, 0xfc, !UPT ;  /* 0x00000003080f7892 */ /* 0x000fe4000f8efc3f */
[----:B------:R-:W-:Y:S02]  /*ae80*/  UIMAD.WIDE.U32 UR8, UR9, UR16, URZ ;  /* 0x00000010090872a5 */ /* 0x000fe4000f8e003f */
[----:B------:R-:W-:Y:S02]  /*ae90*/  USHF.L.U32 UR12, UR17, UR12, URZ ;  /* 0x0000000c110c7299 */ /* 0x000fe4000800063f */
[----:B------:R-:W-:-:S02]  /*aea0*/  USHF.L.U32 UR14, UR17, UR14, URZ ;  /* 0x0000000e110e7299 */ /* 0x000fc4000800063f */
[----:B------:R-:W-:Y:S01]  /*aeb0*/  USEL UR10, UR10, 0xffff, !UP0 ;  /* 0x0000ffff0a0a7887 */ /* 0x000fe2000c000000 */
[----:B------:R-:W-:Y:S01]  /*aec0*/  ULDC UR16, c[0x0][0x14] ;  /* 0x0000050000107ab9 */ /* 0x000fe20000000800 */
[----:B------:R-:W-:Y:S02]  /*aed0*/  USHF.L.U32 UR15, UR17, UR15, URZ ;  /* 0x0000000f110f7299 */ /* 0x000fe4000800063f */
[----:B------:R-:W-:Y:S02]  /*aee0*/  UIMAD.WIDE.U32 UR38, UR8, UR16, URZ ;  /* 0x00000010082672a5 */ /* 0x000fe4000f8e003f */
[----:B------:R-:W-:Y:S02]  /*aef0*/  UIMAD UR21, UR9, UR16, URZ ;  /* 0x00000010091572a4 */ /* 0x000fe4000f8e023f */
[----:B------:R-:W-:Y:S02]  /*af00*/  ULOP3.LUT UR11, UR14, UR11, UR12, 0xfe, !UPT ;  /* 0x0000000b0e0b7292 */ /* 0x000fe4000f8efe0c */
[----:B------:R-:W-:-:S02]  /*af10*/  ULOP3.LUT UR10, UR10, 0xffff, URZ, 0xc0, !UPT ;  /* 0x0000ffff0a0a7892 */ /* 0x000fc4000f8ec03f */
[----:B------:R-:W-:Y:S02]  /*af20*/  ULOP3.LUT UR6, UR6, 0xc0, URZ, 0xc0, !UPT ;  /* 0x000000c006067892 */ /* 0x000fe4000f8ec03f */
[----:B------:R-:W-:Y:S02]  /*af30*/  ULOP3.LUT UR7, UR7, 0x3000, URZ, 0xc0, !UPT ;  /* 0x0000300007077892 */ /* 0x000fe4000f8ec03f */
[----:B------:R-:W-:Y:S02]  /*af40*/  UIADD3 UR21, UR39, UR21, URZ ;  /* 0x0000001527157290 */ /* 0x000fe4000fffe03f */
[----:B------:R-:W-:Y:S02]  /*af50*/  ULOP3.LUT UR29, UR11, UR15, URZ, 0xfc, !UPT ;  /* 0x0000000f0b1d7292 */ /* 0x000fe4000f8efc3f */
[----:B------:R-:W-:-:S12]  /*af60*/  USHF.L.U32 UR30, UR30, UR10, URZ ;  /* 0x0000000a1e1e7299 */ /* 0x000fd8000800063f */
.L_x_305:
[----:B------:R-:W-:-:S03]  /*af70*/  UMOV UR8, 0xffffffff ;  /* 0xffffffff00087882 */ /* 0x000fc60000000000 */
[----:B------:R-:W-:Y:S05]  /*af80*/  BRA.DIV UR8, `(.L_x_295) ;  /* 0x0000000e08987947 */ /* 0x000fea000b800000 */
[----:B------:R-:W-:-:S13]  /*af90*/  ELECT P6, URZ, PT ;  /* 0x00000000003f782f */ /* 0x000fda00038c0000 */
.L_x_314:
[----:B------:R-:W0:Y:S01]  /*afa0*/  LDC R4, c[0x0][0x28c] ;  /* 0x0000a300ff047b82 */ /* 0x000e220000000800 */
[----:B------:R-:W-:Y:S01]  /*afb0*/  BSSY B1, `(.L_x_296) ;  /* 0x0000048000017945 */ /* 0x000fe20003800000 */
[----:B0-----:R-:W-:-:S13]  /*afc0*/  ISETP.LT.OR P6, PT, R4, 0x1, !P6 ;  /* 0x000000010400780c */ /* 0x001fda00077c1670 */
[----:B------:R-:W-:Y:S05]  /*afd0*/  @P6 BRA `(.L_x_297) ;  /* 0x0000000400146947 */ /* 0x000fea0003800000 */
[----:B------:R-:W-:Y:S01]  /*afe0*/  LEA R12, R12, UR37, 0x1 ;  /* 0x000000250c0c7c11 */ /* 0x000fe2000f8e08ff */
[----:B------:R-:W-:Y:S01]  /*aff0*/  IMAD.MOV.U32 R22, RZ, RZ, RZ ;  /* 0x000000ffff167224 */ /* 0x000fe200078e00ff */
[----:B------:R-:W-:Y:S01]  /*b000*/  LEA R15, R6, UR6, 0x8 ;  /* 0x00000006060f7c11 */ /* 0x000fe2000f8e40ff */
[----:B------:R-:W-:Y:S02]  /*b010*/  IMAD.MOV.U32 R4, RZ, RZ, R0 ;  /* 0x000000ffff047224 */ /* 0x000fe400078e0000 */
[----:B------:R-:W-:Y:S02]  /*b020*/  IMAD.MOV.U32 R5, RZ, RZ, R10 ;  /* 0x000000ffff057224 */ /* 0x000fe400078e000a */
[----:B------:R-:W-:Y:S02]  /*b030*/  IMAD.MOV.U32 R6, RZ, RZ, R9 ;  /* 0x000000ffff067224 */ /* 0x000fe400078e0009 */
[----:B------:R-:W-:-:S07]  /*b040*/  IMAD.SHL.U32 R14, R12, 0x40, RZ ;  /* 0x000000400c0e7824 */ /* 0x000fce00078e00ff */
.L_x_300:
[----:B------:R-:W0:Y:S01]  /*b050*/  S2R R12, SR_CgaCtaId ;  /* 0x00000000000c7919 */ /* 0x000e220000008800 */
[----:B------:R-:W-:Y:S02]  /*b060*/  MOV R7, 0x400 ;  /* 0x0000040000077802 */ /* 0x000fe40000000f00 */
[----:B------:R-:W-:Y:S02]  /*b070*/  LOP3.LUT P1, RZ, R18, 0x7f, RZ, 0xc0, !PT ;  /* 0x0000007f12ff7812 */ /* 0x000fe4000782c0ff */
[----:B0-----:R-:W-:Y:S02]  /*b080*/  LEA R21, R12, R7, 0x18 ;  /* 0x000000070c157211 */ /* 0x001fe400078ec0ff */
[----:B------:R-:W-:-:S09]  /*b090*/  SHF.L.U32 R7, R5, 0x1f, RZ ;  /* 0x0000001f05077819 */ /* 0x000fd200000006ff */
[----:B------:R-:W0:Y:S01]  /*b0a0*/  @!P1 LDC R12, c[0x0][0x500] ;  /* 0x00014000ff0c9b82 */ /* 0x000e220000000800 */
[----:B------:R-:W-:-:S04]  /*b0b0*/  IMAD R20, R6, 0x8, R21 ;  /* 0x0000000806147824 */ /* 0x000fc800078e0215 */
[----:B------:R-:W1:Y:S02]  /*b0c0*/  SYNCS.PHASECHK.TRANS64.TRYWAIT P0, [R20+URZ+0x10], R7 ;  /* 0x00001007140075a7 */ /* 0x000e64000800017f */
[----:B-1----:R-:W-:Y:S05]  /*b0d0*/  @!P0 BRA `(.L_x_298) ;  /* 0x0000000c00648947 */ /* 0x002fea0003800000 */
.L_x_315:
[----:B-1----:R-:W-:Y:S01]  /*b0e0*/  PRMT R7, R11, 0x9910, RZ ;  /* 0x000099100b077816 */ /* 0x002fe200000000ff */
[----:B0-----:R0:W-:Y:S03]  /*b0f0*/  @!P1 SYNCS.ARRIVE.TRANS64 RZ, [R20+URZ], R12 ;  /* 0x0000000c14ff99a7 */ /* 0x0011e6000800003f */
[----:B------:R-:W-:-:S13]  /*b100*/  ISETP.NE.AND P0, PT, R7, 0x2, PT ;  /* 0x000000020700780c */ /* 0x000fda0003f05270 */
[----:B0-----:R-:W-:Y:S05]  /*b110*/  @P0 BRA `(.L_x_299) ;  /* 0x0000000000040947 */ /* 0x001fea0003800000 */
[----:B------:R-:W-:Y:S01]  /*b120*/  BPT.TRAP 0x1 ;  /* 0x000000040000795c */ /* 0x000fe20000300000 */
.L_x_299:
[----:B------:R-:W-:Y:S01]  /*b130*/  LEA R7, R6, UR37, 0x2 ;  /* 0x0000002506077c11 */ /* 0x000fe2000f8e10ff */
[----:B------:R-:W-:Y:S01]  /*b140*/  VIADD R4, R4, 0xffffffff ;  /* 0xffffffff04047836 */ /* 0x000fe20000000000 */
[----:B------:R-:W-:Y:S01]  /*b150*/  LEA R12, R6, UR7, 0xf ;  /* 0x00000007060c7c11 */ /* 0x000fe2000f8e78ff */
[----:B------:R-:W-:Y:S01]  /*b160*/  UIADD3 UR14, UP0, UR40, 0xf0, URZ ;  /* 0x000000f0280e7890 */ /* 0x000fe2000ff1e03f */
[----:B------:R-:W-:Y:S01]  /*b170*/  R2UR UR34, R22 ;  /* 0x00000000162272ca */ /* 0x000fe200000e0000 */
[----:B------:R-:W-:Y:S01]  /*b180*/  IMAD.SHL.U32 R7, R7, 0x1000, RZ ;  /* 0x0000100007077824 */ /* 0x000fe200078e00ff */
[----:B------:R-:W-:Y:S01]  /*b190*/  R2UR UR33, R20 ;  /* 0x00000000142172ca */ /* 0x000fe200000e0000 */
[--C-:B------:R-:W-:Y:S01]  /*b1a0*/  IMAD R12, R12, 0x2, R21.reuse ;  /* 0x000000020c0c7824 */ /* 0x100fe200078e0215 */
[----:B------:R-:W-:Y:S01]  /*b1b0*/  R2UR UR36, R13 ;  /* 0x000000000d2472ca */ /* 0x000fe200000e0000 */
[----:B------:R-:W-:Y:S01]  /*b1c0*/  IMAD R7, R7, 0x2, R21 ;  /* 0x0000000207077824 */ /* 0x000fe200078e0215 */
[----:B------:R-:W-:Y:S01]  /*b1d0*/  R2UR UR35, R14 ;  /* 0x000000000e2372ca */ /* 0x000fe200000e0000 */
[----:B------:R-:W-:Y:S01]  /*b1e0*/  UIADD3 UR42, UP1, UR40, 0x1f0, URZ ;  /* 0x000001f0282a7890 */ /* 0x000fe2000ff3e03f */
[----:B------:R-:W-:Y:S01]  /*b1f0*/  R2UR UR8, R12 ;  /* 0x000000000c0872ca */ /* 0x000fe200000e0000 */
[----:B------:R-:W-:Y:S01]  /*b200*/  UIADD3.X UR15, URZ, UR41, URZ, UP0, !UPT ;  /* 0x000000293f0f7290 */ /* 0x000fe200087fe43f */
[----:B------:R-:W-:Y:S01]  /*b210*/  R2UR UR24, R7 ;  /* 0x00000000071872ca */ /* 0x000fe200000e0000 */
[----:B------:R-:W-:Y:S01]  /*b220*/  UPRMT UR31, URZ, 0x5410, UR30 ;  /* 0x000054103f1f7896 */ /* 0x000fe2000800001e */
[----:B------:R-:W-:Y:S01]  /*b230*/  R2UR UR19, R15 ;  /* 0x000000000f1372ca */ /* 0x000fe200000e0000 */
[----:B------:R-:W-:Y:S01]  /*b240*/  UIADD3 UR26, UR34, 0x40, URZ ;  /* 0x00000040221a7890 */ /* 0x000fe2000fffe03f */
[----:B------:R-:W-:Y:S01]  /*b250*/  ISETP.GT.AND P1, PT, R4, 0x1, PT ;  /* 0x000000010400780c */ /* 0x000fe20003f24270 */
[----:B------:R-:W-:Y:S01]  /*b260*/  UIADD3.X UR43, URZ, UR41, URZ, UP1, !UPT ;  /* 0x000000293f2b7290 */ /* 0x000fe20008ffe43f */
[----:B------:R-:W-:Y:S01]  /*b270*/  VIADD R6, R6, 0x1 ;  /* 0x0000000106067836 */ /* 0x000fe20000000000 */
[----:B------:R-:W-:Y:S01]  /*b280*/  UPRMT UR44, URZ, 0x5410, UR29 ;  /* 0x000054103f2c7896 */ /* 0x000fe2000800001d */
[----:B------:R-:W-:Y:S01]  /*b290*/  VIADD R22, R22, 0x80 ;  /* 0x0000008016167836 */ /* 0x000fe20000000000 */
[----:B------:R-:W-:Y:S01]  /*b2a0*/  UMOV UR22, 0x0 ;  /* 0x0000000000167882 */ /* 0x000fe20000000000 */
[----:B------:R-:W-:Y:S01]  /*b2b0*/  UMOV UR23, 0x10000000 ;  /* 0x1000000000177882 */ /* 0x000fe20000000000 */
[----:B------:R-:W-:Y:S01]  /*b2c0*/  UIADD3 UR16, UR8, 0x10100, URZ ;  /* 0x0001010008107890 */ /* 0x000fe2000fffe03f */
[----:B------:R-:W-:Y:S01]  /*b2d0*/  ISETP.NE.AND P0, PT, R6, 0x2, PT ;  /* 0x000000020600780c */ /* 0x000fe20003f05270 */
[----:B------:R-:W-:-:S02]  /*b2e0*/  UIADD3 UR32, UR24, 0x100, URZ ;  /* 0x0000010018207890 */ /* 0x000fc4000fffe03f */
[----:B------:R-:W-:Y:S01]  /*b2f0*/  UIADD3 UR24, UR24, 0x4100, URZ ;  /* 0x0000410018187890 */ /* 0x000fe2000fffe03f */
[----:B------:R-:W-:Y:S01]  /*b300*/  SEL R12, RZ, 0x1, P0 ;  /* 0x00000001ff0c7807 */ /* 0x000fe20000000000 */
[----:B------:R-:W-:Y:S01]  /*b310*/  UIADD3 UR8, UR8, 0x18100, URZ ;  /* 0x0001810008087890 */ /* 0x000fe2000fffe03f */
[----:B------:R-:W-:Y:S01]  /*b320*/  SEL R6, R6, RZ, P0 ;  /* 0x000000ff06067207 */ /* 0x000fe20000000000 */
[----:B------:R-:W-:Y:S01]  /*b330*/  UMOV UR25, UR33 ;  /* 0x0000002100197c82 */ /* 0x000fe20008000000 */
[----:B------:R-:W-:Y:S01]  /*b340*/  UMOV UR28, UR36 ;  /* 0x00000024001c7c82 */ /* 0x000fe20008000000 */
[----:B------:R-:W-:Y:S01]  /*b350*/  UMOV UR27, UR35 ;  /* 0x00000023001b7c82 */ /* 0x000fe20008000000 */
[----:B------:R-:W-:Y:S01]  /*b360*/  UMOV UR17, UR33 ;  /* 0x0000002100117c82 */ /* 0x000fe20008000000 */
[----:B------:R-:W-:Y:S01]  /*b370*/  UMOV UR18, UR34 ;  /* 0x0000002200127c82 */ /* 0x000fe20008000000 */
[----:B------:R-:W-:Y:S01]  /*b380*/  UMOV UR20, UR36 ;  /* 0x0000002400147c82 */ /* 0x000fe20008000000 */
[----:B------:R0:W-:Y:S01]  /*b390*/  UTMALDG.3D.MULTICAST [UR32], [UR14], UR31, desc[UR22] ;  /* 0x000016200e0073b4 */ /* 0x0001e2000801181f */
[----:B------:R-:W-:Y:S01]  /*b3a0*/  UMOV UR9, UR33 ;  /* 0x0000002100097c82 */ /* 0x000fe20008000000 */
[----:B------:R-:W-:Y:S01]  /*b3b0*/  UMOV UR11, UR19 ;  /* 0x00000013000b7c82 */ /* 0x000fe20008000000 */
[----:B------:R-:W-:Y:S01]  /*b3c0*/  UMOV UR12, UR36 ;  /* 0x00000024000c7c82 */ /* 0x000fe20008000000 */
[----:B------:R-:W-:Y:S01]  /*b3d0*/  UMOV UR10, UR26 ;  /* 0x0000001a000a7c82 */ /* 0x000fe20008000000 */
[----:B------:R-:W-:Y:S01]  /*b3e0*/  LOP3.LUT R5, R5, R12, RZ, 0x3c, !PT ;  /* 0x0000000c05057212 */ /* 0x000fe200078e3cff */
[----:B------:R0:W-:Y:S01]  /*b3f0*/  UTMALDG.3D.MULTICAST [UR24], [UR14], UR31, desc[UR22] ;  /* 0x000016180e0073b4 */ /* 0x0001e2000801181f */
[----:B------:R0:W-:Y:S01]  /*b400*/  UTMALDG.3D.MULTICAST [UR16], [UR42], UR44, desc[UR22] ;  /* 0x000016102a0073b4 */ /* 0x0001e2000801182c */
[----:B------:R0:W-:Y:S02]  /*b410*/  UTMALDG.3D.MULTICAST [UR8], [UR42], UR44, desc[UR22] ;  /* 0x000016082a0073b4 */ /* 0x0001e4000801182c */
[----:B0-----:R-:W-:Y:S05]  /*b420*/  @P1 BRA `(.L_x_300) ;  /* 0xfffffffc00081947 */ /* 0x001fea000383ffff */
.L_x_297:
[----:B------:R-:W-:Y:S05]  /*b430*/  BSYNC B1 ;  /* 0x0000000000017941 */ /* 0x000fea0003800000 */
.L_x_296:
[----:B------:R-:W-:Y:S01]  /*b440*/  LOP3.LUT P1, RZ, R3, 0xff, RZ, 0xc0, !PT ;  /* 0x000000ff03ff7812 */ /* 0x000fe2000782c0ff */
[----:B------:R-:W-:Y:S01]  /*b450*/  IMAD.IADD R9, R8, 0x1, R9 ;  /* 0x0000000108097824 */ /* 0x000fe200078e0209 */
[----:B------:R-:W-:Y:S01]  /*b460*/  IADD3 R16, P2, R16, UR38, RZ ;  /* 0x0000002610107c10 */ /* 0x000fe2000ff5e0ff */
[----:B------:R-:W-:Y:S01]  /*b470*/  ULDC.64 UR8, c[0x0][0x650] ;  /* 0x0001940000087ab9 */ /* 0x000fe20000000a00 */
[----:B------:R-:W-:Y:S01]  /*b480*/  BSSY B1, `(.L_x_301) ;  /* 0x000006b000017945 */ /* 0x000fe20003800000 */
[----:B------:R-:W-:Y:S01]  /*b490*/  IMAD.MOV.U32 R12, RZ, RZ, -0x1 ;  /* 0xffffffffff0c7424 */ /* 0x000fe200078e00ff */
[----:B------:R-:W-:Y:S01]  /*b4a0*/  SHF.R.U32.HI R3, RZ, 0x1, R9 ;  /* 0x00000001ff037819 */ /* 0x000fe20000011609 */
[----:B------:R-:W-:Y:S01]  /*b4b0*/  IMAD.MOV.U32 R6, RZ, RZ, -0x1 ;  /* 0xffffffffff067424 */ /* 0x000fe200078e00ff */
[----:B------:R-:W-:Y:S01]  /*b4c0*/  ISETP.GT.U32.AND P0, PT, R9, 0x1, PT ;  /* 0x000000010900780c */ /* 0x000fe20003f04070 */
[----:B------:R-:W-:Y:S01]  /*b4d0*/  IMAD.MOV.U32 R13, RZ, RZ, -0x1 ;  /* 0xffffffffff0d7424 */ /* 0x000fe200078e00ff */
[----:B------:R-:W-:-:S02]  /*b4e0*/  LOP3.LUT R3, R3, 0x1, RZ, 0xc0, !PT ;  /* 0x0000000103037812 */ /* 0x000fc400078ec0ff */
[----:B------:R-:W-:Y:S01]  /*b4f0*/  ISETP.LT.U32.AND P0, PT, R8, 0x2, P0 ;  /* 0x000000020800780c */ /* 0x000fe20000701070 */
[----:B------:R-:W0:Y:S01]  /*b500*/  @P1 S2R R5, SR_CgaCtaId ;  /* 0x0000000000051919 */ /* 0x000e220000008800 */
[----:B------:R-:W-:Y:S02]  /*b510*/  @P1 MOV R4, 0x400 ;  /* 0x0000040000041802 */ /* 0x000fe40000000f00 */
[----:B------:R-:W-:Y:S02]  /*b520*/  IADD3.X R17, R17, UR21, RZ, P2, !PT ;  /* 0x0000001511117c10 */ /* 0x000fe400097fe4ff */
[----:B------:R-:W-:Y:S02]  /*b530*/  ISETP.GE.U32.AND P2, PT, R16, UR8, PT ;  /* 0x0000000810007c0c */ /* 0x000fe4000bf46070 */
[----:B------:R-:W-:Y:S02]  /*b540*/  LOP3.LUT R9, R9, 0x1, RZ, 0xc0, !PT ;  /* 0x0000000109097812 */ /* 0x000fe400078ec0ff */
[----:B0-----:R-:W-:-:S04]  /*b550*/  @P1 LEA R4, R5, R4, 0x18 ;  /* 0x0000000405041211 */ /* 0x001fc800078ec0ff */
[----:B------:R0:W-:Y:S01]  /*b560*/  @P1 SYNCS.ARRIVE.TRANS64.A1T0 RZ, [R4+URZ+0x38], RZ ;  /* 0x000038ff04ff19a7 */ /* 0x0001e2000810003f */
[----:B------:R-:W-:Y:S02]  /*b570*/  ISETP.NE.U32.AND P1, PT, R3, 0x1, PT ;  /* 0x000000010300780c */ /* 0x000fe40003f25070 */
[----:B------:R-:W-:Y:S02]  /*b580*/  SEL R3, RZ, 0x1, !P0 ;  /* 0x00000001ff037807 */ /* 0x000fe40004000000 */
[----:B------:R-:W-:Y:S02]  /*b590*/  ISETP.GE.U32.AND.EX P0, PT, R17, UR9, PT, P2 ;  /* 0x0000000911007c0c */ /* 0x000fe4000bf06120 */
[----:B------:R-:W-:-:S04]  /*b5a0*/  ISETP.GT.U32.AND P1, PT, R8, 0x1, !P1 ;  /* 0x000000010800780c */ /* 0x000fc80004f24070 */
[----:B0-----:R-:W-:-:S04]  /*b5b0*/  SEL R4, RZ, 0x1, !P1 ;  /* 0x00000001ff047807 */ /* 0x001fc80004800000 */
[--C-:B------:R-:W-:Y:S02]  /*b5c0*/  LOP3.LUT R10, R4, R10, R3.reuse, 0x96, !PT ;  /* 0x0000000a040a7212 */ /* 0x100fe400078e9603 */
[----:B------:R-:W-:Y:S02]  /*b5d0*/  PRMT R4, RZ, 0x7610, R4 ;  /* 0x00007610ff047816 */ /* 0x000fe40000000004 */
[----:B------:R-:W-:Y:S01]  /*b5e0*/  PRMT R3, RZ, 0x7610, R3 ;  /* 0x00007610ff037816 */ /* 0x000fe20000000003 */
[----:B------:R-:W-:Y:S06]  /*b5f0*/  @P0 BRA `(.L_x_302) ;  /* 0x00000004004c0947 */ /* 0x000fec0003800000 */
[----:B------:R-:W0:Y:S01]  /*b600*/  S2R R14, SR_CTAID.X ;  /* 0x00000000000e7919 */ /* 0x000e220000002500 */
[----:B------:R-:W-:Y:S01]  /*b610*/  ULDC.64 UR8, c[0x0][0x628] ;  /* 0x00018a0000087ab9 */ /* 0x000fe20000000a00 */
[----:B------:R-:W1:Y:S01]  /*b620*/  LDC R15, c[0x0][0x144] ;  /* 0x00005100ff0f7b82 */ /* 0x000e620000000800 */
[----:B------:R-:W-:Y:S01]  /*b630*/  ISETP.NE.U32.AND P0, PT, RZ, UR8, PT ;  /* 0x00000008ff007c0c */ /* 0x000fe2000bf05070 */
[----:B------:R-:W2:Y:S01]  /*b640*/  S2R R12, SR_CTAID.Y ;  /* 0x00000000000c7919 */ /* 0x000ea20000002600 */
[----:B------:R-:W-:Y:S01]  /*b650*/  ULDC UR10, c[0x0][0x150] ;  /* 0x00005400000a7ab9 */ /* 0x000fe20000000800 */
[----:B------:R-:W-:Y:S01]  /*b660*/  ULDC UR11, c[0x0][0x630] ;  /* 0x00018c00000b7ab9 */ /* 0x000fe20000000800 */
[----:B------:R-:W-:Y:S01]  /*b670*/  ISETP.NE.AND.EX P0, PT, RZ, UR9, PT, P0 ;  /* 0x00000009ff007c0c */ /* 0x000fe2000bf05300 */
[----:B------:R-:W-:Y:S01]  /*b680*/  IMAD.MOV.U32 R4, RZ, RZ, R16 ;  /* 0x000000ffff047224 */ /* 0x000fe200078e0010 */
[----:B0-----:R-:W-:-:S05]  /*b690*/  I2FP.F32.U32 R5, R14 ;  /* 0x0000000e00057245 */ /* 0x001fca0000201000 */
[----:B------:R-:W-:Y:S01]  /*b6a0*/  FMUL R20, R5, UR10 ;  /* 0x0000000a05147c20 */ /* 0x000fe20008400000 */
[----:B------:R-:W-:-:S05]  /*b6b0*/  IMAD.MOV.U32 R5, RZ, RZ, R17 ;  /* 0x000000ffff057224 */ /* 0x000fca00078e0011 */
[----:B--2---:R-:W-:Y:S05]  /*b6c0*/  @!P0 BRA `(.L_x_303) ;  /* 0x0000000000288947 */ /* 0x004fea0003800000 */
[----:B------:R-:W-:Y:S02]  /*b6d0*/  ULDC UR10, c[0x0][0x634] ;  /* 0x00018d00000a7ab9 */ /* 0x000fe40000000800 */
[----:B------:R-:W-:-:S05]  /*b6e0*/  IADD3 R5, P0, R16, UR10, RZ ;  /* 0x0000000a10057c10 */ /* 0x000fca000ff1e0ff */
[----:B------:R-:W-:-:S04]  /*b6f0*/  IMAD.X R13, RZ, RZ, R17, P0 ;  /* 0x000000ffff0d7224 */ /* 0x000fc800000e0611 */
[----:B------:R-:W-:-:S04]  /*b700*/  IMAD.WIDE.U32 R6, R13, UR8, RZ ;  /* 0x000000080d067c25 */ /* 0x000fc8000f8e00ff */
[----:B------:R-:W-:-:S04]  /*b710*/  IMAD.WIDE.U32 R6, P0, R5, UR9, R6 ;  /* 0x0000000905067c25 */ /* 0x000fc8000f800006 */
[----:B------:R-:W-:-:S04]  /*b720*/  IMAD.WIDE.U32 R4, R5, UR8, RZ ;  /* 0x0000000805047c25 */ /* 0x000fc8000f8e00ff */
[----:B------:R-:W-:Y:S01]  /*b730*/  IMAD.MOV.U32 R4, RZ, RZ, R7 ;  /* 0x000000ffff047224 */ /* 0x000fe200078e0007 */
[----:B------:R-:W-:Y:S01]  /*b740*/  IADD3 RZ, P1, R5, R6, RZ ;  /* 0x0000000605ff7210 */ /* 0x000fe20007f3e0ff */
[----:B------:R-:W-:-:S04]  /*b750*/  IMAD.X R5, RZ, RZ, RZ, P0 ;  /* 0x000000ffff057224 */ /* 0x000fc800000e06ff */
[----:B------:R-:W-:-:S08]  /*b760*/  IMAD.WIDE.U32.X R4, R13, UR9, R4, P1 ;  /* 0x000000090d047c25 */ /* 0x000fd000088e0404 */
.L_x_303:
[--C-:B------:R-:W-:Y:S01]  /*b770*/  SHF.R.U64 R13, R4, UR11, R5.reuse ;  /* 0x0000000b040d7c19 */ /* 0x100fe20008001205 */
[----:B------:R-:W0:Y:S01]  /*b780*/  F2I.U32.TRUNC.NTZ R20, R20 ;  /* 0x0000001400147305 */ /* 0x000e22000020f000 */
[----:B------:R-:W-:Y:S01]  /*b790*/  SHF.R.U32.HI R4, RZ, UR11, R5 ;  /* 0x0000000bff047c19 */ /* 0x000fe20008011605 */
[----:B------:R-:W-:Y:S01]  /*b7a0*/  ULDC.64 UR8, c[0x0][0x620] ;  /* 0x0001880000087ab9 */ /* 0x000fe20000000a00 */
[----:B------:R-:W-:Y:S01]  /*b7b0*/  IADD3 R7, P0, RZ, -R13, RZ ;  /* 0x8000000dff077210 */ /* 0x000fe20007f1e0ff */
[----:B------:R-:W-:Y:S01]  /*b7c0*/  ULDC.64 UR10, c[0x0][0x640] ;  /* 0x00019000000a7ab9 */ /* 0x000fe20000000a00 */
[----:B------:R-:W2:Y:S03]  /*b7d0*/  LDC R21, c[0x0][0x148] ;  /* 0x00005200ff157b82 */ /* 0x000ea60000000800 */
[----:B------:R-:W-:Y:S01]  /*b7e0*/  IMAD.X R4, RZ, RZ, ~R4, P0 ;  /* 0x000000ffff047224 */ /* 0x000fe200000e0e04 */
[----:B------:R-:W-:-:S03]  /*b7f0*/  ISETP.NE.U32.AND P0, PT, RZ, UR10, PT ;  /* 0x0000000aff007c0c */ /* 0x000fc6000bf05070 */
[----:B------:R-:W-:Y:S01]  /*b800*/  IMAD R6, R4, UR8, RZ ;  /* 0x0000000804067c24 */ /* 0x000fe2000f8e02ff */
[----:B------:R-:W-:Y:S01]  /*b810*/  ISETP.NE.AND.EX P0, PT, RZ, UR11, PT, P0 ;  /* 0x0000000bff007c0c */ /* 0x000fe2000bf05300 */
[----:B------:R-:W-:Y:S01]  /*b820*/  IMAD.WIDE.U32 R4, R7, UR8, R16 ;  /* 0x0000000807047c25 */ /* 0x000fe2000f8e0010 */
[----:B------:R-:W-:-:S03]  /*b830*/  ULDC UR8, c[0x0][0x618] ;  /* 0x0001860000087ab9 */ /* 0x000fc60000000800 */
[----:B------:R-:W-:Y:S01]  /*b840*/  IMAD R7, R7, UR9, R6 ;  /* 0x0000000907077c24 */ /* 0x000fe2000f8e0206 */
[----:B------:R-:W-:Y:S01]  /*b850*/  ULDC UR9, c[0x0][0x154] ;  /* 0x0000550000097ab9 */ /* 0x000fe20000000800 */
[----:B0-----:R-:W-:Y:S02]  /*b860*/  IMAD.MOV R6, RZ, RZ, -R20 ;  /* 0x000000ffff067224 */ /* 0x001fe400078e0a14 */
[----:B------:R-:W-:Y:S02]  /*b870*/  IMAD.IADD R5, R5, 0x1, R7 ;  /* 0x0000000105057824 */ /* 0x000fe400078e0207 */
[----:B-1----:R-:W-:Y:S01]  /*b880*/  IMAD R14, R15, R6, R14 ;  /* 0x000000060f0e7224 */ /* 0x002fe200078e020e */
[----:B------:R-:W-:Y:S02]  /*b890*/  I2FP.F32.U32 R6, R12 ;  /* 0x0000000c00067245 */ /* 0x000fe40000201000 */
[--C-:B------:R-:W-:Y:S02]  /*b8a0*/  SHF.R.U64 R15, R4, UR8, R5.reuse ;  /* 0x00000008040f7c19 */ /* 0x100fe40008001205 */
[----:B------:R-:W-:Y:S01]  /*b8b0*/  SHF.R.U32.HI R4, RZ, UR8, R5 ;  /* 0x00000008ff047c19 */ /* 0x000fe20008011605 */
[----:B------:R-:W-:Y:S01]  /*b8c0*/  FMUL R6, R6, UR9 ;  /* 0x0000000906067c20 */ /* 0x000fe20008400000 */
[----:B------:R-:W-:-:S02]  /*b8d0*/  ULDC UR8, c[0x0][0x608] ;  /* 0x0001820000087ab9 */ /* 0x000fc40000000800 */
[--C-:B------:R-:W-:Y:S01]  /*b8e0*/  SHF.R.U64 R22, R15, UR8, R4.reuse ;  /* 0x000000080f167c19 */ /* 0x100fe20008001204 */
[----:B------:R0:W1:Y:S01]  /*b8f0*/  F2I.U32.TRUNC.NTZ R24, R6 ;  /* 0x0000000600187305 */ /* 0x000062000020f000 */
[----:B------:R-:W-:Y:S01]  /*b900*/  SHF.R.U32.HI R5, RZ, UR8, R4 ;  /* 0x00000008ff057c19 */ /* 0x000fe20008011604 */
[----:B------:R-:W-:-:S03]  /*b910*/  ULDC UR8, c[0x0][0x658] ;  /* 0x0001960000087ab9 */ /* 0x000fc60000000800 */
[--C-:B------:R-:W-:Y:S02]  /*b920*/  SHF.R.U64 R20, R22, UR8, R5.reuse ;  /* 0x0000000816147c19 */ /* 0x100fe40008001205 */
[----:B------:R-:W-:-:S03]  /*b930*/  SHF.R.U32.HI R23, RZ, UR8, R5 ;  /* 0x00000008ff177c19 */ /* 0x000fc60008011605 */
[----:B------:R-:W-:Y:S02]  /*b940*/  IMAD.MOV.U32 R4, RZ, RZ, R20 ;  /* 0x000000ffff047224 */ /* 0x000fe400078e0014 */
[----:B------:R-:W-:Y:S01]  /*b950*/  IMAD.MOV.U32 R5, RZ, RZ, R23 ;  /* 0x000000ffff057224 */ /* 0x000fe200078e0017 */
[----:B0-----:R-:W-:Y:S06]  /*b960*/  @!P0 BRA `(.L_x_304) ;  /* 0x0000000000288947 */ /* 0x001fec0003800000 */
        /* <DEDUP_REMOVED lines=10> */
.L_x_304:
[----:B------:R-:W-:Y:S01]  /*ba10*/  ISETP.NE.AND P0, PT, R2, 0x1, PT ;  /* 0x000000010200780c */ /* 0x000fe20003f05270 */
[----:B------:R-:W-:Y:S01]  /*ba20*/  ULDC UR8, c[0x0][0x648] ;  /* 0x0001920000087ab9 */ /* 0x000fe20000000800 */
[----:B------:R-:W-:Y:S01]  /*ba30*/  LOP3.LUT R22, R22, UR13, RZ, 0xc0, !PT ;  /* 0x0000000d16167c12 */ /* 0x000fe2000f8ec0ff */
[----:B-1----:R-:W-:Y:S01]  /*ba40*/  IMAD.MOV R24, RZ, RZ, -R24 ;  /* 0x000000ffff187224 */ /* 0x002fe200078e0a18 */
[----:B------:R-:W-:Y:S01]  /*ba50*/  SHF.R.U64 R5, R4, UR8, R5 ;  /* 0x0000000804057c19 */ /* 0x000fe20008001205 */
[----:B------:R-:W-:Y:S01]  /*ba60*/  ULDC UR8, c[0x0][0x638] ;  /* 0x00018e0000087ab9 */ /* 0x000fe20000000800 */
[----:B------:R-:W-:Y:S01]  /*ba70*/  LOP3.LUT R15, R15, UR5, RZ, 0xc0, !PT ;  /* 0x000000050f0f7c12 */ /* 0x000fe2000f8ec0ff */
[----:B------:R-:W-:Y:S01]  /*ba80*/  ULDC UR9, c[0x0][0x610] ;  /* 0x0001840000097ab9 */ /* 0x000fe20000000800 */
[----:B------:R-:W-:Y:S02]  /*ba90*/  IMAD.MOV.U32 R4, RZ, RZ, 0x1 ;  /* 0x00000001ff047424 */ /* 0x000fe400078e00ff */
[----:B------:R-:W-:-:S02]  /*baa0*/  IMAD.MOV R7, RZ, RZ, -R5 ;  /* 0x000000ffff077224 */ /* 0x000fc400078e0a05 */
[----:B------:R-:W-:Y:S02]  /*bab0*/  IMAD R5, R5, UR4, R22 ;  /* 0x0000000405057c24 */ /* 0x000fe4000f8e0216 */
[----:B--2---:R-:W-:Y:S02]  /*bac0*/  @P0 IMAD R14, R21, R24, R12 ;  /* 0x00000018150e0224 */ /* 0x004fe400078e020c */
[----:B------:R-:W-:Y:S01]  /*bad0*/  IMAD R20, R7, UR8, R20 ;  /* 0x0000000807147c24 */ /* 0x000fe2000f8e0214 */
[----:B------:R-:W-:Y:S01]  /*bae0*/  ULDC UR8, c[0x0][0x600] ;  /* 0x0001800000087ab9 */ /* 0x000fe20000000800 */
[----:B------:R-:W-:Y:S02]  /*baf0*/  IMAD R14, R5, UR9, R14 ;  /* 0x00000009050e7c24 */ /* 0x000fe4000f8e020e */
[----:B------:R-:W-:-:S05]  /*bb00*/  IMAD R5, R20, UR8, R15 ;  /* 0x0000000814057c24 */ /* 0x000fca000f8e020f */
[----:B------:R-:W-:Y:S02]  /*bb10*/  SEL R6, R5, R14, !P0 ;  /* 0x0000000e05067207 */ /* 0x000fe40004000000 */
[----:B------:R-:W-:-:S07]  /*bb20*/  SEL R12, R14, R5, !P0 ;  /* 0x000000050e0c7207 */ /* 0x000fce0004000000 */
.L_x_302:
[----:B------:R-:W-:Y:S05]  /*bb30*/  BSYNC B1 ;  /* 0x0000000000017941 */ /* 0x000fea0003800000 */
.L_x_301:
[----:B------:R-:W-:-:S13]  /*bb40*/  LOP3.LUT P0, RZ, R4, 0xff, RZ, 0xc0, !PT ;  /* 0x000000ff04ff7812 */ /* 0x000fda000780c0ff */
[----:B------:R-:W-:Y:S05]  /*bb50*/  @P0 BRA `(.L_x_305) ;  /* 0xfffffff400040947 */ /* 0x000fea000383ffff */
[----:B------:R-:W-:Y:S05]  /*bb60*/  BSYNC B0 ;  /* 0x0000000000007941 */ /* 0x000fea0003800000 */
.L_x_294:
[----:B------:R-:W-:-:S03]  /*bb70*/  UMOV UR8, 0xffffffff ;  /* 0xffffffff00087882 */ /* 0x000fc60000000000 */
[----:B------:R-:W-:Y:S05]  /*bb80*/  BRA.DIV UR8, `(.L_x_306) ;  /* 0x0000000208cc7947 */ /* 0x000fea000b800000 */
[----:B------:R-:W-:-:S13]  /*bb90*/  ELECT P6, URZ, PT ;  /* 0x00000000003f782f */ /* 0x000fda00038c0000 */
.L_x_318:
[----:B------:R-:W-:Y:S04]  /*bba0*/  BSSY B0, `(.L_x_307) ;  /* 0x0000019000007945 */ /* 0x000fe80003800000 */
[----:B------:R-:W-:Y:S05]  /*bbb0*/  @!P6 BRA `(.L_x_308) ;  /* 0x00000000005ce947 */ /* 0x000fea0003800000 */
[----:B------:R-:W-:-:S04]  /*bbc0*/  LOP3.LUT R19, R19, 0x2, RZ, 0xfc, !PT ;  /* 0x0000000213137812 */ /* 0x000fc800078efcff */
[----:B------:R-:W-:-:S13]  /*bbd0*/  ISETP.NE.AND P0, PT, R19, 0x3, PT ;  /* 0x000000031300780c */ /* 0x000fda0003f05270 */
[----:B------:R-:W-:Y:S05]  /*bbe0*/  @!P0 BRA `(.L_x_309) ;  /* 0x0000000000048947 */ /* 0x000fea0003800000 */
[----:B------:R-:W-:Y:S01]  /*bbf0*/  BPT.TRAP 0x1 ;  /* 0x000000040000795c */ /* 0x000fe20000300000 */
.L_x_309:
[----:B------:R-:W0:Y:S01]  /*bc00*/  S2R R3, SR_CgaCtaId ;  /* 0x0000000000037919 */ /* 0x000e220000008800 */
[----:B------:R-:W-:Y:S02]  /*bc10*/  MOV R0, 0x400 ;  /* 0x0000040000007802 */ /* 0x000fe40000000f00 */
[----:B------:R-:W-:Y:S02]  /*bc20*/  SHF.L.U32 R2, R10, 0x1f, RZ ;  /* 0x0000001f0a027819 */ /* 0x000fe400000006ff */
[----:B0-----:R-:W-:-:S05]  /*bc30*/  LEA R0, R3, R0, 0x18 ;  /* 0x0000000003007211 */ /* 0x001fca00078ec0ff */
[----:B------:R-:W-:-:S04]  /*bc40*/  VIADD R0, R0, 0x10 ;  /* 0x0000001000007836 */ /* 0x000fc80000000000 */
[C---:B------:R-:W-:Y:S02]  /*bc50*/  IMAD R5, R9.reuse, 0x8, R0 ;  /* 0x0000000809057824 */ /* 0x040fe400078e0200 */
[----:B------:R-:W-:Y:S02]  /*bc60*/  VIADD R9, R9, 0x1 ;  /* 0x0000000109097836 */ /* 0x000fe40000000000 */
[----:B------:R-:W0:Y:S03]  /*bc70*/  SYNCS.PHASECHK.TRANS64.TRYWAIT P0, [R5+URZ], R2 ;  /* 0x00000002050075a7 */ /* 0x000e26000800017f */
[----:B------:R-:W-:-:S04]  /*bc80*/  ISETP.NE.AND P1, PT, R9, 0x2, PT ;  /* 0x000000020900780c */ /* 0x000fc80003f25270 */
[----:B------:R-:W-:Y:S02]  /*bc90*/  SEL R3, RZ, 0x1, P1 ;  /* 0x00000001ff037807 */ /* 0x000fe40000800000 */
[----:B------:R-:W-:Y:S02]  /*bca0*/  SEL R9, R9, RZ, P1 ;  /* 0x000000ff09097207 */ /* 0x000fe40000800000 */
[----:B------:R-:W-:Y:S01]  /*bcb0*/  LOP3.LUT R3, R10, R3, RZ, 0x3c, !PT ;  /* 0x000000030a037212 */ /* 0x000fe200078e3cff */
[----:B0-----:R-:W-:Y:S06]  /*bcc0*/  @!P0 BRA `(.L_x_310) ;  /* 0x00000000009c8947 */ /* 0x001fec0003800000 */
.L_x_319:
[----:B------:R-:W-:Y:S01]  /*bcd0*/  IMAD R9, R9, 0x8, R0 ;  /* 0x0000000809097824 */ /* 0x000fe200078e0200 */
[----:B------:R-:W-:-:S07]  /*bce0*/  SHF.L.U32 R0, R3, 0x1f, RZ ;  /* 0x0000001f03007819 */ /* 0x000fce00000006ff */
.L_x_311:
[----:B-1----:R1:W2:Y:S02]  /*bcf0*/  SYNCS.PHASECHK.TRANS64.TRYWAIT P0, [R9+URZ], R0 ;  /* 0x00000000090075a7 */ /* 0x0022a4000800017f */
[----:B--2---:R-:W-:Y:S05]  /*bd00*/  @!P0 NANOSLEEP.SYNCS 0x989680 ;  /* 0x009896800000895d */ /* 0x004fea0003900000 */
[----:B------:R-:W2:Y:S02]  /*bd10*/  @!P0 SYNCS.PHASECHK.TRANS64 P0, [R9+URZ], R0 ;  /* 0x00000000090085a7 */ /* 0x000ea4000800007f */
[----:B--2---:R-:W-:Y:S05]  /*bd20*/  @!P0 BRA `(.L_x_311) ;  /* 0xfffffffc00f08947 */ /* 0x004fea000383ffff */
.L_x_308:
[----:B------:R-:W-:Y:S05]  /*bd30*/  BSYNC B0 ;  /* 0x0000000000007941 */ /* 0x000fea0003800000 */
.L_x_307:
[----:B------:R-:W-:Y:S05]  /*bd40*/  EXIT ;  /* 0x000000000000794d */ /* 0x000fea0003800000 */
.L_x_21:
[----:B---3--:R3:W4:Y:S02]  /*bd50*/  SYNCS.PHASECHK.TRANS64.TRYWAIT P1, [R3+URZ], R0 ;  /* 0x00000000030075a7 */ /* 0x008724000802017f */
[----:B----4-:R-:W-:Y:S05]  /*bd60*/  @!P1 NANOSLEEP.SYNCS 0x989680 ;  /* 0x009896800000995d */ /* 0x010fea0003900000 */
[----:B------:R-:W4:Y:S02]  /*bd70*/  @!P1 SYNCS.PHASECHK.TRANS64 P1, [R3+URZ], R0 ;  /* 0x00000000030095a7 */ /* 0x000f24000802007f */
[----:B----4-:R-:W-:Y:S05]  /*bd80*/  @!P1 BRA `(.L_x_21) ;  /* 0xfffffffc00f09947 */ /* 0x010fea000383ffff */
[----:B------:R-:W-:Y:S05]  /*bd90*/  BRA `(.L_x_20) ;  /* 0xffffff5400d87947 */ /* 0x000fea000383ffff */
.L_x_26:
[----:B-1----:R1:W2:Y:S02]  /*bda0*/  SYNCS.PHASECHK.TRANS64.TRYWAIT P1, [R5+URZ], R4 ;  /* 0x00000004050075a7 */ /* 0x0022a4000802017f */
[----:B--2---:R-:W-:Y:S05]  /*bdb0*/  @!P1 NANOSLEEP.SYNCS 0x989680 ;  /* 0x009896800000995d */ /* 0x004fea0003900000 */
[----:B------:R-:W2:Y:S02]  /*bdc0*/  @!P1 SYNCS.PHASECHK.TRANS64 P1, [R5+URZ], R4 ;  /* 0x00000004050095a7 */ /* 0x000ea4000802007f */
[----:B--2---:R-:W-:Y:S05]  /*bdd0*/  @!P1 BRA `(.L_x_26) ;  /* 0xfffffffc00f09947 */ /* 0x004fea000383ffff */
[----:B------:R-:W-:Y:S05]  /*bde0*/  BRA `(.L_x_25) ;  /* 0xffffff5c00547947 */ /* 0x000fea000383ffff */
.L_x_295:
[----:B------:R-:W-:Y:S01]  /*bdf0*/  BSSY B1, `(.L_x_312) ;  /* 0x0000006000017945 */ /* 0x000fe20003800000 */
[----:B------:R-:W-:-:S07]  /*be00*/  IMAD.MOV.U32 R15, RZ, RZ, -0x1 ;  /* 0xffffffffff0f7424 */ /* 0x000fce00078e00ff */
[----:B------:R-:W-:Y:S05]  /*be10*/  WARPSYNC.COLLECTIVE R15, `(.L_x_313) ;  /* 0x000000000f0c7348 */ /* 0x000fea0003c00000 */
[----:B------:R-:W-:Y:S02]  /*be20*/  ELECT P6, UR62, PT ;  /* 0x00000000003e782f */ /* 0x000fe400038c0000 */
[----:B------:R-:W-:Y:S01]  /*be30*/  MOV R14, UR62 ;  /* 0x0000003e000e7c02 */ /* 0x000fe20008000f00 */
[----:B------:R-:W-:Y:S10]  /*be40*/  ENDCOLLECTIVE ;  /* 0x000000000000791b */ /* 0x000ff40003800000 */
.L_x_313:
[----:B------:R-:W-:Y:S05]  /*be50*/  BSYNC B1 ;  /* 0x0000000000017941 */ /* 0x000fea0003800000 */
.L_x_312:
[----:B------:R-:W-:Y:S05]  /*be60*/  BRA `(.L_x_314) ;  /* 0xfffffff0004c7947 */ /* 0x000fea000383ffff */
.L_x_298:
[----:B-1----:R1:W2:Y:S02]  /*be70*/  SYNCS.PHASECHK.TRANS64.TRYWAIT P0, [R20+URZ+0x10], R7 ;  /* 0x00001007140075a7 */ /* 0x0022a4000800017f */
[----:B--2---:R-:W-:Y:S05]  /*be80*/  @!P0 NANOSLEEP.SYNCS 0x989680 ;  /* 0x009896800000895d */ /* 0x004fea0003900000 */
[----:B------:R-:W2:Y:S02]  /*be90*/  @!P0 SYNCS.PHASECHK.TRANS64 P0, [R20+URZ+0x10], R7 ;  /* 0x00001007140085a7 */ /* 0x000ea4000800007f */
[----:B--2---:R-:W-:Y:S05]  /*bea0*/  @!P0 BRA `(.L_x_298) ;  /* 0xfffffffc00f08947 */ /* 0x004fea000383ffff */
[----:B------:R-:W-:Y:S05]  /*beb0*/  BRA `(.L_x_315) ;  /* 0xfffffff000887947 */ /* 0x000fea000383ffff */
.L_x_306:
[----:B------:R-:W-:Y:S01]  /*bec0*/  BSSY B0, `(.L_x_316) ;  /* 0x0000006000007945 */ /* 0x000fe20003800000 */
[----:B------:R-:W-:-:S07]  /*bed0*/  IMAD.MOV.U32 R15, RZ, RZ, -0x1 ;  /* 0xffffffffff0f7424 */ /* 0x000fce00078e00ff */
[----:B------:R-:W-:Y:S05]  /*bee0*/  WARPSYNC.COLLECTIVE R15, `(.L_x_317) ;  /* 0x000000000f0c7348 */ /* 0x000fea0003c00000 */
[----:B------:R-:W-:Y:S02]  /*bef0*/  ELECT P6, UR62, PT ;  /* 0x00000000003e782f */ /* 0x000fe400038c0000 */
[----:B------:R-:W-:Y:S01]  /*bf00*/  MOV R14, UR62 ;  /* 0x0000003e000e7c02 */ /* 0x000fe20008000f00 */
[----:B------:R-:W-:Y:S10]  /*bf10*/  ENDCOLLECTIVE ;  /* 0x000000000000791b */ /* 0x000ff40003800000 */
.L_x_317:
[----:B------:R-:W-:Y:S05]  /*bf20*/  BSYNC B0 ;  /* 0x0000000000007941 */ /* 0x000fea0003800000 */
.L_x_316:
[----:B------:R-:W-:Y:S05]  /*bf30*/  BRA `(.L_x_318) ;  /* 0xfffffffc00187947 */ /* 0x000fea000383ffff */
.L_x_310:
[----:B0-----:R0:W1:Y:S02]  /*bf40*/  SYNCS.PHASECHK.TRANS64.TRYWAIT P0, [R5+URZ], R2 ;  /* 0x00000002050075a7 */ /* 0x001064000800017f */
[----:B-1----:R-:W-:Y:S05]  /*bf50*/  @!P0 NANOSLEEP.SYNCS 0x989680 ;  /* 0x009896800000895d */ /* 0x002fea0003900000 */
[----:B------:R-:W1:Y:S02]  /*bf60*/  @!P0 SYNCS.PHASECHK.TRANS64 P0, [R5+URZ], R2 ;  /* 0x00000002050085a7 */ /* 0x000e64000800007f */
[----:B-1----:R-:W-:Y:S05]  /*bf70*/  @!P0 BRA `(.L_x_310) ;  /* 0xfffffffc00f08947 */ /* 0x002fea000383ffff */
[----:B------:R-:W-:Y:S05]  /*bf80*/  BRA `(.L_x_319) ;  /* 0xfffffffc00507947 */ /* 0x000fea000383ffff */
.L_x_320:
[----:B------:R-:W-:-:S00]  /*bf90*/  BRA `(.L_x_320) ;  /* 0xfffffffc00fc7947 */ /* 0x000fc0000383ffff */
[----:B------:R-:W-:-:S00]  /*bfa0*/  NOP ;  /* 0x0000000000007918 */ /* 0x000fc00000000000 */
        /* <DEDUP_REMOVED lines=13> */
.L_x_321:


//--------------------- .nv.global.init           --------------------------
	.section	.nv.global.init,"aw",@progbits
.nv.global.init:
	.type		$str$22,@object
	.size		$str$22,($str$23 - $str$22)
$str$22:
        /*0000*/ 	.byte	0x6b, 0x5f, 0x74, 0x69, 0x6c, 0x65, 0x5f, 0x63, 0x6f, 0x75, 0x6e, 0x74, 0x20, 0x3e, 0x3d, 0x20
        /*0010*/ 	.byte	0x31, 0x00
	.type		$str$23,@object
	.size		$str$23,(__unnamed_1 - $str$23)
$str$23:
        /*0012*/ 	.byte	0x2f, 0x74, 0x6d, 0x70, 0x2f, 0x63, 0x75, 0x74, 0x6c, 0x61, 0x73, 0x73, 0x5f, 0x73, 0x77, 0x65
        /*0022*/ 	.byte	0x65, 0x70, 0x5f, 0x73, 0x72, 0x63, 0x2f, 0x69, 0x6e, 0x63, 0x6c, 0x75, 0x64, 0x65, 0x2f, 0x63
        /*0032*/ 	.byte	0x75, 0x74, 0x6c, 0x61, 0x73, 0x73, 0x2f, 0x67, 0x65, 0x6d, 0x6d, 0x2f, 0x63, 0x6f, 0x6c, 0x6c
        /*0042*/ 	.byte	0x65, 0x63, 0x74, 0x69, 0x76, 0x65, 0x2f, 0x73, 0x6d, 0x39, 0x30, 0x5f, 0x6d, 0x6d, 0x61, 0x5f
        /*0052*/ 	.byte	0x74, 0x6d, 0x61, 0x5f, 0x67, 0x6d, 0x6d, 0x61, 0x5f, 0x73, 0x73, 0x5f, 0x77, 0x61, 0x72, 0x70
        /*0062*/ 	.byte	0x73, 0x70, 0x65, 0x63, 0x69, 0x61, 0x6c, 0x69, 0x7a, 0x65, 0x64, 0x2e, 0x68, 0x70, 0x70, 0x00
	.type		__unnamed_1,@object
	.size		__unnamed_1,(.L_0 - __unnamed_1)
__unnamed_1:
        /*0072*/ 	.byte	0x76, 0x6f, 0x69, 0x64, 0x20, 0x63, 0x75, 0x74, 0x6c, 0x61, 0x73, 0x73, 0x3a, 0x3a, 0x67, 0x65
        /* <DEDUP_REMOVED lines=181> */
        /*0bd2*/ 	.byte	0x00
.L_0:


//--------------------- .nv.shared._ZN7cutlass13device_kernelINS_4gemm6kernel13GemmUniversalIN4cute5tupleIJiiiiEEENS1_10collective13CollectiveMmaINS1_34MainloopSm90TmaGmmaWarpSpecializedILi2ENS5_IJNS4_1CILi4EEENSA_ILi2EEENSA_ILi1EEEEEENS1_35KernelTmaWarpSpecializedCooperativeEEENS5_IJNSA_ILi128EEENSA_ILi256EEESH_EEENS_6half_tENS5_IJlSD_lEEESK_SL_NS4_8TiledMMAINS4_8MMA_AtomIJNS4_4SM904GMMA26MMA_64x256x16_F32F16F16_SSILNSP_5MajorE0ELSR_0ELNSP_7ScaleInE1ELSS_1EEEEEENS4_6LayoutINS5_IJSC_SD_SD_EEENS5_IJSD_NSA_ILi0EEESX_EEEEENS5_IJNS4_10UnderscoreES10_S10_EEEEENS4_23SM90_TMA_LOAD_MULTICASTENS4_14ComposedLayoutINS4_7SwizzleILi3ELi4ELi3EEENS4_18smem_ptr_flag_bitsILi16EEENSV_INS5_IJNSA_ILi8EEENSA_ILi64EEEEEENS5_IJS1A_SD_EEEEEEEvNS4_8identityES13_S1E_vS1F_EENS_8epilogue10collective6detail29Sm90TmaWarpSpecializedAdapterINS1I_15DefaultEpilogueISK_SL_SL_NS1H_6thread17LinearCombinationISK_Li1EffLNS1M_9ScaleType4KindE0ELNS_15FloatRoundStyleE2ESK_EENS1_15EpilogueDefaultEEEEEvvEEEEvNT_6ParamsE --------------------------
	.section	.nv.shared._ZN7cutlass13device_kernelINS_4gemm6kernel13GemmUniversalIN4cute5tupleIJiiiiEEENS1_10collective13CollectiveMmaINS1_34MainloopSm90TmaGmmaWarpSpecializedILi2ENS5_IJNS4_1CILi4EEENSA_ILi2EEENSA_ILi1EEEEEENS1_35KernelTmaWarpSpecializedCooperativeEEENS5_IJNSA_ILi128EEENSA_ILi256EEESH_EEENS_6half_tENS5_IJlSD_lEEESK_SL_NS4_8TiledMMAINS4_8MMA_AtomIJNS4_4SM904GMMA26MMA_64x256x16_F32F16F16_SSILNSP_5MajorE0ELSR_0ELNSP_7ScaleInE1ELSS_1EEEEEENS4_6LayoutINS5_IJSC_SD_SD_EEENS5_IJSD_NSA_ILi0EEESX_EEEEENS5_IJNS4_10UnderscoreES10_S10_EEEEENS4_23SM90_TMA_LOAD_MULTICASTENS4_14ComposedLayoutINS4_7SwizzleILi3ELi4ELi3EEENS4_18smem_ptr_flag_bitsILi16EEENSV_INS5_IJNSA_ILi8EEENSA_ILi64EEEEEENS5_IJS1A_SD_EEEEEEEvNS4_8identityES13_S1E_vS1F_EENS_8epilogue10collective6detail29Sm90TmaWarpSpecializedAdapterINS1I_15DefaultEpilogueISK_SL_SL_NS1H_6thread17LinearCombinationISK_Li1EffLNS1M_9ScaleType4KindE0ELNS_15FloatRoundStyleE2ESK_EENS1_15EpilogueDefaultEEEEEvvEEEEvNT_6ParamsE,"aw",@nobits
	.sectionflags	@""
	.align	16
	.zero		1024


//--------------------- .nv.shared.reserved.0     --------------------------
	.section	.nv.shared.reserved.0,"aw",@nobits
	.weak		__nv_reservedSMEM_offset_0_alias
	.size		__nv_reservedSMEM_offset_0_alias, 0, 0
	.other		__nv_reservedSMEM_offset_0_alias,@"STO_CUDA_RESERVED_SHARED STV_DEFAULT"
__nv_reservedSMEM_offset_0_alias:
	.zero		0


//--------------------- .nv.global                --------------------------
	.section	.nv.global,"aw",@nobits
.nv.global:
	.type		_ZN40_INTERNAL_60e6b5ff_4_k_cu_ee10875e_290234cute1_E,@object
	.size		_ZN40_INTERNAL_60e6b5ff_4_k_cu_ee10875e_290234cute1_E,(_ZN40_INTERNAL_60e6b5ff_4_k_cu_ee10875e_290234cuda3std3__45__cpo6cbeginE - _ZN40_INTERNAL_60e6b5ff_4_k_cu_ee10875e_290234cute1_E)
_ZN40_INTERNAL_60e6b5ff_4_k_cu_ee10875e_290234cute1_E:
	.zero		1
	.type		_ZN40_INTERNAL_60e6b5ff_4_k_cu_ee10875e_290234cuda3std3__45__cpo6cbeginE,@object
	.size		_ZN40_INTERNAL_60e6b5ff_4_k_cu_ee10875e_290234cuda3std3__45__cpo6cbeginE,(_ZN40_INTERNAL_60e6b5ff_4_k_cu_ee10875e_290234cuda3std3__48in_placeE - _ZN40_INTERNAL_60e6b5ff_4_k_cu_ee10875e_290234cuda3std3__45__cpo6cbeginE)
_ZN40_INTERNAL_60e6b5ff_4_k_cu_ee10875e_290234cuda3std3__45__cpo6cbeginE:
	.zero		1
	.type		_ZN40_INTERNAL_60e6b5ff_4_k_cu_ee10875e_290234cuda3std3__48in_placeE,@object
	.size		_ZN40_INTERNAL_60e6b5ff_4_k_cu_ee10875e_290234cuda3std3__48in_placeE,(_ZN40_INTERNAL_60e6b5ff_4_k_cu_ee10875e_290234cuda3std6ranges3__45__cpo9iter_moveE - _ZN40_INTERNAL_60e6b5ff_4_k_cu_ee10875e_290234cuda3std3__48in_placeE)
_ZN40_INTERNAL_60e6b5ff_4_k_cu_ee10875e_290234cuda3std3__48in_placeE:
	.zero		1
	.type		_ZN40_INTERNAL_60e6b5ff_4_k_cu_ee10875e_290234cuda3std6ranges3__45__cpo9iter_moveE,@object
	.size		_ZN40_INTERNAL_60e6b5ff_4_k_cu_ee10875e_290234cuda3std6ranges3__45__cpo9iter_moveE,(_ZN40_INTERNAL_60e6b5ff_4_k_cu_ee10875e_290234cuda3std3__45__cpo5beginE - _ZN40_INTERNAL_60e6b5ff_4_k_cu_ee10875e_290234cuda3std6ranges3__45__cpo9iter_moveE)
_ZN40_INTERNAL_60e6b5ff_4_k_cu_ee10875e_290234cuda3std6ranges3__45__cpo9iter_moveE:
	.zero		1
	.type		_ZN40_INTERNAL_60e6b5ff_4_k_cu_ee10875e_290234cuda3std3__45__cpo5beginE,@object
	.size		_ZN40_INTERNAL_60e6b5ff_4_k_cu_ee10875e_290234cuda3std3__45__cpo5beginE,(_ZN40_INTERNAL_60e6b5ff_4_k_cu_ee10875e_290234cuda3std3__442_GLOBAL__N__60e6b5ff_4_k_cu_ee10875e_290236ignoreE - _ZN40_INTERNAL_60e6b5ff_4_k_cu_ee10875e_290234cuda3std3__45__cpo5beginE)
_ZN40_INTERNAL_60e6b5ff_4_k_cu_ee10875e_290234cuda3std3__45__cpo5beginE:
	.zero		1
	.type		_ZN40_INTERNAL_60e6b5ff_4_k_cu_ee10875e_290234cuda3std3__442_GLOBAL__N__60e6b5ff_4_k_cu_ee10875e_290236ignoreE,@object
	.size		_ZN40_INTERNAL_60e6b5ff_4_k_cu_ee10875e_290234cuda3std3__442_GLOBAL__N__60e6b5ff_4_k_cu_ee10875e_290236ignoreE,(_ZN40_INTERNAL_60e6b5ff_4_k_cu_ee10875e_290234cute7productE - _ZN40_INTERNAL_60e6b5ff_4_k_cu_ee10875e_290234cuda3std3__442_GLOBAL__N__60e6b5ff_4_k_cu_ee10875e_290236ignoreE)
_ZN40_INTERNAL_60e6b5ff_4_k_cu_ee10875e_290234cuda3std3__442_GLOBAL__N__60e6b5ff_4_k_cu_ee10875e_290236ignoreE:
	.zero		1
	.type		_ZN40_INTERNAL_60e6b5ff_4_k_cu_ee10875e_290234cute7productE,@object
	.size		_ZN40_INTERNAL_60e6b5ff_4_k_cu_ee10875e_290234cute7productE,(_ZN40_INTERNAL_60e6b5ff_4_k_cu_ee10875e_290234cuda3std3__45__cpo3endE - _ZN40_INTERNAL_60e6b5ff_4_k_cu_ee10875e_290234cute7productE)
_ZN40_INTERNAL_60e6b5ff_4_k_cu_ee10875e_290234cute7productE:
	.zero		1
	.type		_ZN40_INTERNAL_60e6b5ff_4_k_cu_ee10875e_290234cuda3std3__45__cpo3endE,@object
	.size		_ZN40_INTERNAL_60e6b5ff_4_k_cu_ee10875e_290234cuda3std3__45__cpo3endE,(_ZN40_INTERNAL_60e6b5ff_4_k_cu_ee10875e_290234cuda3std3__419piecewise_constructE - _ZN40_INTERNAL_60e6b5ff_4_k_cu_ee10875e_290234cuda3std3__45__cpo3endE)
_ZN40_INTERNAL_60e6b5ff_4_k_cu_ee10875e_290234cuda3std3__45__cpo3endE:
	.zero		1
	.type		_ZN40_INTERNAL_60e6b5ff_4_k_cu_ee10875e_290234cuda3std3__419piecewise_constructE,@object
	.size		_ZN40_INTERNAL_60e6b5ff_4_k_cu_ee10875e_290234cuda3std3__419piecewise_constructE,(_ZN40_INTERNAL_60e6b5ff_4_k_cu_ee10875e_290234cuda3std3__45__cpo4cendE - _ZN40_INTERNAL_60e6b5ff_4_k_cu_ee10875e_290234cuda3std3__419piecewise_constructE)
_ZN40_INTERNAL_60e6b5ff_4_k_cu_ee10875e_290234cuda3std3__419piecewise_constructE:
	.zero		1
	.type		_ZN40_INTERNAL_60e6b5ff_4_k_cu_ee10875e_290234cuda3std3__45__cpo4cendE,@object
	.size		_ZN40_INTERNAL_60e6b5ff_4_k_cu_ee10875e_290234cuda3std3__45__cpo4cendE,(_ZN40_INTERNAL_60e6b5ff_4_k_cu_ee10875e_290234cuda3std6ranges3__45__cpo4swapE - _ZN40_INTERNAL_60e6b5ff_4_k_cu_ee10875e_290234cuda3std3__45__cpo4cendE)
_ZN40_INTERNAL_60e6b5ff_4_k_cu_ee10875e_290234cuda3std3__45__cpo4cendE:
	.zero		1
	.type		_ZN40_INTERNAL_60e6b5ff_4_k_cu_ee10875e_290234cuda3std6ranges3__45__cpo4swapE,@object
	.size		_ZN40_INTERNAL_60e6b5ff_4_k_cu_ee10875e_290234cuda3std6ranges3__45__cpo4swapE,(.L_8 - _ZN40_INTERNAL_60e6b5ff_4_k_cu_ee10875e_290234cuda3std6ranges3__45__cpo4swapE)
_ZN40_INTERNAL_60e6b5ff_4_k_cu_ee10875e_290234cuda3std6ranges3__45__cpo4swapE:
	.zero		1
.L_8:


//--------------------- .nv.constant0._ZN7cutlass13device_kernelINS_4gemm6kernel13GemmUniversalIN4cute5tupleIJiiiiEEENS1_10collective13CollectiveMmaINS1_34MainloopSm90TmaGmmaWarpSpecializedILi2ENS5_IJNS4_1CILi4EEENSA_ILi2EEENSA_ILi1EEEEEENS1_35KernelTmaWarpSpecializedCooperativeEEENS5_IJNSA_ILi128EEENSA_ILi256EEESH_EEENS_6half_tENS5_IJlSD_lEEESK_SL_NS4_8TiledMMAINS4_8MMA_AtomIJNS4_4SM904GMMA26MMA_64x256x16_F32F16F16_SSILNSP_5MajorE0ELSR_0ELNSP_7ScaleInE1ELSS_1EEEEEENS4_6LayoutINS5_IJSC_SD_SD_EEENS5_IJSD_NSA_ILi0EEESX_EEEEENS5_IJNS4_10UnderscoreES10_S10_EEEEENS4_23SM90_TMA_LOAD_MULTICASTENS4_14ComposedLayoutINS4_7SwizzleILi3ELi4ELi3EEENS4_18smem_ptr_flag_bitsILi16EEENSV_INS5_IJNSA_ILi8EEENSA_ILi64EEEEEENS5_IJS1A_SD_EEEEEEEvNS4_8identityES13_S1E_vS1F_EENS_8epilogue10collective6detail29Sm90TmaWarpSpecializedAdapterINS1I_15DefaultEpilogueISK_SL_SL_NS1H_6thread17LinearCombinationISK_Li1EffLNS1M_9ScaleType4KindE0ELNS_15FloatRoundStyleE2ESK_EENS1_15EpilogueDefaultEEEEEvvEEEEvNT_6ParamsE --------------------------
	.section	.nv.constant0._ZN7cutlass13device_kernelINS_4gemm6kernel13GemmUniversalIN4cute5tupleIJiiiiEEENS1_10collective13CollectiveMmaINS1_34MainloopSm90TmaGmmaWarpSpecializedILi2ENS5_IJNS4_1CILi4EEENSA_ILi2EEENSA_ILi1EEEEEENS1_35KernelTmaWarpSpecializedCooperativeEEENS5_IJNSA_ILi128EEENSA_ILi256EEESH_EEENS_6half_tENS5_IJlSD_lEEESK_SL_NS4_8TiledMMAINS4_8MMA_AtomIJNS4_4SM904GMMA26MMA_64x256x16_F32F16F16_SSILNSP_5MajorE0ELSR_0ELNSP_7ScaleInE1ELSS_1EEEEEENS4_6LayoutINS5_IJSC_SD_SD_EEENS5_IJSD_NSA_ILi0EEESX_EEEEENS5_IJNS4_10UnderscoreES10_S10_EEEEENS4_23SM90_TMA_LOAD_MULTICASTENS4_14ComposedLayoutINS4_7SwizzleILi3ELi4ELi3EEENS4_18smem_ptr_flag_bitsILi16EEENSV_INS5_IJNSA_ILi8EEENSA_ILi64EEEEEENS5_IJS1A_SD_EEEEEEEvNS4_8identityES13_S1E_vS1F_EENS_8epilogue10collective6detail29Sm90TmaWarpSpecializedAdapterINS1I_15DefaultEpilogueISK_SL_SL_NS1H_6thread17LinearCombinationISK_Li1EffLNS1M_9ScaleType4KindE0ELNS_15FloatRoundStyleE2ESK_EENS1_15EpilogueDefaultEEEEEvvEEEEvNT_6ParamsE,"a",@progbits
	.sectionflags	@""
	.align	4
.nv.constant0._ZN7cutlass13device_kernelINS_4gemm6kernel13GemmUniversalIN4cute5tupleIJiiiiEEENS1_10collective13CollectiveMmaINS1_34MainloopSm90TmaGmmaWarpSpecializedILi2ENS5_IJNS4_1CILi4EEENSA_ILi2EEENSA_ILi1EEEEEENS1_35KernelTmaWarpSpecializedCooperativeEEENS5_IJNSA_ILi128EEENSA_ILi256EEESH_EEENS_6half_tENS5_IJlSD_lEEESK_SL_NS4_8TiledMMAINS4_8MMA_AtomIJNS4_4SM904GMMA26MMA_64x256x16_F32F16F16_SSILNSP_5MajorE0ELSR_0ELNSP_7ScaleInE1ELSS_1EEEEEENS4_6LayoutINS5_IJSC_SD_SD_EEENS5_IJSD_NSA_ILi0EEESX_EEEEENS5_IJNS4_10UnderscoreES10_S10_EEEEENS4_23SM90_TMA_LOAD_MULTICASTENS4_14ComposedLayoutINS4_7SwizzleILi3ELi4ELi3EEENS4_18smem_ptr_flag_bitsILi16EEENSV_INS5_IJNSA_ILi8EEENSA_ILi64EEEEEENS5_IJS1A_SD_EEEEEEEvNS4_8identityES13_S1E_vS1F_EENS_8epilogue10collective6detail29Sm90TmaWarpSpecializedAdapterINS1I_15DefaultEpilogueISK_SL_SL_NS1H_6thread17LinearCombinationISK_Li1EffLNS1M_9ScaleType4KindE0ELNS_15FloatRoundStyleE2ESK_EENS1_15EpilogueDefaultEEEEEvvEEEEvNT_6ParamsE:
	.zero		1664


//--------------------- SYMBOLS --------------------------

	.type		.nv.reservedSmem.offset0,@object
	.size		.nv.reservedSmem.offset0,0x4
	.type		__assertfail,@function
